//
// Generated by NVIDIA NVVM Compiler
//
// Compiler Build ID: CL-36424714
// Cuda compilation tools, release 13.0, V13.0.88
// Based on NVVM 20.0.0
//

.version 9.0
.target sm_100
.address_size 64

	// .globl	_Z6pricerPfS_

.visible .entry _Z6pricerPfS_(
	.param .u64 .ptr .align 1 _Z6pricerPfS__param_0,
	.param .u64 .ptr .align 1 _Z6pricerPfS__param_1
)
{
	.reg .pred 	%p<11>;
	.reg .b32 	%r<19>;
	.reg .b32 	%f<222>;
	.reg .b64 	%rd<9>;

	ld.param.u64 	%rd1, [_Z6pricerPfS__param_0];
	ld.param.u64 	%rd2, [_Z6pricerPfS__param_1];
	mov.u32 	%r2, %ctaid.x;
	mov.u32 	%r3, %ntid.x;
	mov.u32 	%r4, %tid.x;
	mad.lo.s32 	%r1, %r2, %r3, %r4;
	setp.gt.s32 	%p1, %r1, 999999;
	@%p1 bra 	$L__BB0_2;
	cvta.to.global.u64 	%rd3, %rd1;
	cvta.to.global.u64 	%rd4, %rd2;
	mul.lo.s32 	%r5, %r1, 5;
	mul.wide.s32 	%rd5, %r5, 4;
	add.s64 	%rd6, %rd3, %rd5;
	mul.lo.s32 	%r6, %r1, 10;
	mul.wide.s32 	%rd7, %r6, 4;
	add.s64 	%rd8, %rd4, %rd7;
	ld.global.f32 	%f1, [%rd6+12];
	sqrt.rn.f32 	%f2, %f1;
	ld.global.f32 	%f3, [%rd6+16];
	mul.f32 	%f4, %f2, %f3;
	ld.global.f32 	%f5, [%rd6];
	ld.global.f32 	%f6, [%rd6+4];
	div.rn.f32 	%f7, %f5, %f6;
	setp.lt.f32 	%p2, %f7, 0f00800000;
	mul.f32 	%f8, %f7, 0f4B000000;
	selp.f32 	%f9, %f8, %f7, %p2;
	selp.f32 	%f10, 0fC1B80000, 0f00000000, %p2;
	mov.b32 	%r7, %f9;
	add.s32 	%r8, %r7, -1059760811;
	and.b32  	%r9, %r8, -8388608;
	sub.s32 	%r10, %r7, %r9;
	mov.b32 	%f11, %r10;
	cvt.rn.f32.s32 	%f12, %r9;
	fma.rn.f32 	%f13, %f12, 0f34000000, %f10;
	add.f32 	%f14, %f11, 0fBF800000;
	fma.rn.f32 	%f15, %f14, 0fBE055027, 0f3E1039F6;
	fma.rn.f32 	%f16, %f15, %f14, 0fBDF8CDCC;
	fma.rn.f32 	%f17, %f16, %f14, 0f3E0F2955;
	fma.rn.f32 	%f18, %f17, %f14, 0fBE2AD8B9;
	fma.rn.f32 	%f19, %f18, %f14, 0f3E4CED0B;
	fma.rn.f32 	%f20, %f19, %f14, 0fBE7FFF22;
	fma.rn.f32 	%f21, %f20, %f14, 0f3EAAAA78;
	fma.rn.f32 	%f22, %f21, %f14, 0fBF000000;
	mul.f32 	%f23, %f14, %f22;
	fma.rn.f32 	%f24, %f23, %f14, %f14;
	fma.rn.f32 	%f25, %f13, 0f3F317218, %f24;
	setp.gt.u32 	%p3, %r7, 2139095039;
	fma.rn.f32 	%f26, %f9, 0f7F800000, 0f7F800000;
	selp.f32 	%f27, %f26, %f25, %p3;
	setp.eq.f32 	%p4, %f9, 0f00000000;
	selp.f32 	%f28, 0fFF800000, %f27, %p4;
	ld.global.f32 	%f29, [%rd6+8];
	mul.f32 	%f30, %f3, 0f3F000000;
	fma.rn.f32 	%f31, %f3, %f30, %f29;
	fma.rn.f32 	%f32, %f1, %f31, %f28;
	div.rn.f32 	%f33, %f32, %f4;
	sub.f32 	%f34, %f33, %f4;
	div.rn.f32 	%f35, %f33, 0fBFB504F3;
	abs.f32 	%f36, %f35;
	add.f32 	%f37, %f36, 0fC0800000;
	add.f32 	%f38, %f36, 0f40800000;
	rcp.approx.ftz.f32 	%f39, %f38;
	mul.rn.f32 	%f40, %f37, %f39;
	add.f32 	%f41, %f40, 0f3F800000;
	fma.rn.f32 	%f42, %f41, 0fC0800000, %f36;
	neg.f32 	%f43, %f40;
	fma.rn.f32 	%f44, %f43, %f36, %f42;
	fma.rn.f32 	%f45, %f39, %f44, %f40;
	fma.rn.f32 	%f46, %f45, 0f3A69A091, 0f3BE6E05B;
	fma.rn.f32 	%f47, %f46, %f45, 0fBC81FB4B;
	fma.rn.f32 	%f48, %f47, %f45, 0f3D15373B;
	fma.rn.f32 	%f49, %f48, %f45, 0fBD887C5A;
	fma.rn.f32 	%f50, %f49, %f45, 0f3DC021D5;
	fma.rn.f32 	%f51, %f50, %f45, 0fBDCED424;
	fma.rn.f32 	%f52, %f51, %f45, 0f3D8B74DE;
	fma.rn.f32 	%f53, %f52, %f45, 0f3C7BF170;
	fma.rn.f32 	%f54, %f53, %f45, 0fBE0EF8D4;
	fma.rn.f32 	%f55, %f54, %f45, 0f3F9DD2C9;
	fma.rn.f32 	%f56, %f36, 0f40000000, 0f3F800000;
	rcp.approx.ftz.f32 	%f57, %f56;
	mul.rn.f32 	%f58, %f55, %f57;
	mul.f32 	%f59, %f58, 0fC0000000;
	fma.rn.f32 	%f60, %f36, %f59, %f55;
	sub.f32 	%f61, %f60, %f58;
	fma.rn.f32 	%f62, %f61, %f57, %f58;
	neg.f32 	%f63, %f36;
	mul.f32 	%f64, %f36, %f63;
	mov.f32 	%f65, 0f3FB8AA3B;
	mul.rn.f32 	%f66, %f64, %f65;
	cvt.rzi.f32.f32 	%f67, %f66;
	abs.f32 	%f68, %f67;
	setp.gt.f32 	%p5, %f68, 0f42FC0000;
	mov.f32 	%f69, 0f42FC0000;
	copysign.f32 	%f70, %f67, %f69;
	selp.f32 	%f71, %f70, %f67, %p5;
	fma.rn.f32 	%f72, %f71, 0fBF317218, %f64;
	fma.rn.f32 	%f73, %f71, 0f3102E308, %f72;
	mul.f32 	%f74, %f73, 0f3FB8AA3B;
	add.f32 	%f75, %f71, 0f4B40007F;
	mov.b32 	%r11, %f75;
	shl.b32 	%r12, %r11, 23;
	mov.b32 	%f76, %r12;
	ex2.approx.ftz.f32 	%f77, %f74;
	mul.f32 	%f78, %f77, %f76;
	neg.f32 	%f79, %f64;
	fma.rn.f32 	%f80, %f63, %f36, %f79;
	fma.rn.f32 	%f81, %f78, %f80, %f78;
	mul.f32 	%f82, %f81, %f62;
	setp.gt.f32 	%p6, %f36, 0f4120E148;
	selp.f32 	%f83, 0f00000000, %f82, %p6;
	setp.lt.f32 	%p7, %f35, 0f00000000;
	mov.f32 	%f84, 0f40000000;
	sub.f32 	%f85, %f84, %f83;
	selp.f32 	%f86, %f85, %f83, %p7;
	mul.f32 	%f87, %f86, 0f3F000000;
	div.rn.f32 	%f88, %f34, 0fBFB504F3;
	abs.f32 	%f89, %f88;
	add.f32 	%f90, %f89, 0fC0800000;
	add.f32 	%f91, %f89, 0f40800000;
	rcp.approx.ftz.f32 	%f92, %f91;
	mul.rn.f32 	%f93, %f90, %f92;
	add.f32 	%f94, %f93, 0f3F800000;
	fma.rn.f32 	%f95, %f94, 0fC0800000, %f89;
	neg.f32 	%f96, %f93;
	fma.rn.f32 	%f97, %f96, %f89, %f95;
	fma.rn.f32 	%f98, %f92, %f97, %f93;
	fma.rn.f32 	%f99, %f98, 0f3A69A091, 0f3BE6E05B;
	fma.rn.f32 	%f100, %f99, %f98, 0fBC81FB4B;
	fma.rn.f32 	%f101, %f100, %f98, 0f3D15373B;
	fma.rn.f32 	%f102, %f101, %f98, 0fBD887C5A;
	fma.rn.f32 	%f103, %f102, %f98, 0f3DC021D5;
	fma.rn.f32 	%f104, %f103, %f98, 0fBDCED424;
	fma.rn.f32 	%f105, %f104, %f98, 0f3D8B74DE;
	fma.rn.f32 	%f106, %f105, %f98, 0f3C7BF170;
	fma.rn.f32 	%f107, %f106, %f98, 0fBE0EF8D4;
	fma.rn.f32 	%f108, %f107, %f98, 0f3F9DD2C9;
	fma.rn.f32 	%f109, %f89, 0f40000000, 0f3F800000;
	rcp.approx.ftz.f32 	%f110, %f109;
	mul.rn.f32 	%f111, %f108, %f110;
	mul.f32 	%f112, %f111, 0fC0000000;
	fma.rn.f32 	%f113, %f89, %f112, %f108;
	sub.f32 	%f114, %f113, %f111;
	fma.rn.f32 	%f115, %f114, %f110, %f111;
	neg.f32 	%f116, %f89;
	mul.f32 	%f117, %f89, %f116;
	mul.rn.f32 	%f118, %f117, %f65;
	cvt.rzi.f32.f32 	%f119, %f118;
	abs.f32 	%f120, %f119;
	setp.gt.f32 	%p8, %f120, 0f42FC0000;
	copysign.f32 	%f121, %f119, %f69;
	selp.f32 	%f122, %f121, %f119, %p8;
	fma.rn.f32 	%f123, %f122, 0fBF317218, %f117;
	fma.rn.f32 	%f124, %f122, 0f3102E308, %f123;
	mul.f32 	%f125, %f124, 0f3FB8AA3B;
	add.f32 	%f126, %f122, 0f4B40007F;
	mov.b32 	%r13, %f126;
	shl.b32 	%r14, %r13, 23;
	mov.b32 	%f127, %r14;
	ex2.approx.ftz.f32 	%f128, %f125;
	mul.f32 	%f129, %f128, %f127;
	neg.f32 	%f130, %f117;
	fma.rn.f32 	%f131, %f116, %f89, %f130;
	fma.rn.f32 	%f132, %f129, %f131, %f129;
	mul.f32 	%f133, %f132, %f115;
	setp.gt.f32 	%p9, %f89, 0f4120E148;
	selp.f32 	%f134, 0f00000000, %f133, %p9;
	setp.lt.f32 	%p10, %f88, 0f00000000;
	sub.f32 	%f135, %f84, %f134;
	selp.f32 	%f136, %f135, %f134, %p10;
	mul.f32 	%f137, %f136, 0f3F000000;
	mul.f32 	%f138, %f33, 0fBF000000;
	mul.f32 	%f139, %f33, %f138;
	fma.rn.f32 	%f140, %f139, 0f3BBB989D, 0f3F000000;
	cvt.sat.f32.f32 	%f141, %f140;
	mov.f32 	%f142, 0f4B400001;
	mov.f32 	%f143, 0f437C0000;
	fma.rm.f32 	%f144, %f141, %f143, %f142;
	add.f32 	%f145, %f144, 0fCB40007F;
	neg.f32 	%f146, %f145;
	fma.rn.f32 	%f147, %f139, 0f3FB8AA3B, %f146;
	fma.rn.f32 	%f148, %f139, 0f32A57060, %f147;
	mov.b32 	%r15, %f144;
	shl.b32 	%r16, %r15, 23;
	mov.b32 	%f149, %r16;
	ex2.approx.ftz.f32 	%f150, %f148;
	mul.f32 	%f151, %f150, %f149;
	div.rn.f32 	%f152, %f151, 0f40206C99;
	neg.f32 	%f153, %f29;
	mul.f32 	%f154, %f1, %f153;
	fma.rn.f32 	%f155, %f154, 0f3BBB989D, 0f3F000000;
	cvt.sat.f32.f32 	%f156, %f155;
	fma.rm.f32 	%f157, %f156, %f143, %f142;
	add.f32 	%f158, %f157, 0fCB40007F;
	neg.f32 	%f159, %f158;
	fma.rn.f32 	%f160, %f154, 0f3FB8AA3B, %f159;
	fma.rn.f32 	%f161, %f154, 0f32A57060, %f160;
	mov.b32 	%r17, %f157;
	shl.b32 	%r18, %r17, 23;
	mov.b32 	%f162, %r18;
	ex2.approx.ftz.f32 	%f163, %f161;
	mul.f32 	%f164, %f163, %f162;
	mov.f32 	%f165, 0f3F800000;
	sub.f32 	%f166, %f165, %f137;
	sub.f32 	%f167, %f165, %f87;
	mul.f32 	%f168, %f5, %f87;
	mul.f32 	%f169, %f6, %f164;
	mul.f32 	%f170, %f169, %f137;
	sub.f32 	%f171, %f168, %f170;
	st.global.f32 	[%rd8], %f171;
	st.global.f32 	[%rd8+4], %f87;
	ld.global.f32 	%f172, [%rd6+4];
	ld.global.f32 	%f173, [%rd6+12];
	mul.f32 	%f174, %f172, %f173;
	mul.f32 	%f175, %f174, %f164;
	mul.f32 	%f176, %f175, %f137;
	st.global.f32 	[%rd8+8], %f176;
	ld.global.f32 	%f177, [%rd6];
	mul.f32 	%f178, %f177, %f152;
	ld.global.f32 	%f179, [%rd6+16];
	neg.f32 	%f180, %f179;
	mul.f32 	%f181, %f178, %f180;
	add.f32 	%f182, %f2, %f2;
	div.rn.f32 	%f183, %f181, %f182;
	ld.global.f32 	%f184, [%rd6+8];
	ld.global.f32 	%f185, [%rd6+4];
	mul.f32 	%f186, %f184, %f185;
	mul.f32 	%f187, %f164, %f186;
	mul.f32 	%f188, %f187, %f137;
	sub.f32 	%f189, %f183, %f188;
	st.global.f32 	[%rd8+12], %f189;
	ld.global.f32 	%f190, [%rd6+4];
	mul.f32 	%f191, %f164, %f190;
	mul.f32 	%f192, %f191, %f166;
	ld.global.f32 	%f193, [%rd6];
	mul.f32 	%f194, %f193, %f167;
	sub.f32 	%f195, %f192, %f194;
	st.global.f32 	[%rd8+16], %f195;
	add.f32 	%f196, %f87, 0fBF800000;
	st.global.f32 	[%rd8+20], %f196;
	ld.global.f32 	%f197, [%rd6+4];
	neg.f32 	%f198, %f197;
	ld.global.f32 	%f199, [%rd6+12];
	mul.f32 	%f200, %f199, %f198;
	mul.f32 	%f201, %f164, %f200;
	mul.f32 	%f202, %f201, %f166;
	st.global.f32 	[%rd8+24], %f202;
	ld.global.f32 	%f203, [%rd6];
	mul.f32 	%f204, %f203, %f152;
	ld.global.f32 	%f205, [%rd6+16];
	mul.f32 	%f206, %f204, %f205;
	div.rn.f32 	%f207, %f206, %f182;
	ld.global.f32 	%f208, [%rd6+8];
	ld.global.f32 	%f209, [%rd6+4];
	mul.f32 	%f210, %f208, %f209;
	mul.f32 	%f211, %f164, %f210;
	mul.f32 	%f212, %f211, %f166;
	sub.f32 	%f213, %f212, %f207;
	st.global.f32 	[%rd8+28], %f213;
	ld.global.f32 	%f214, [%rd6];
	ld.global.f32 	%f215, [%rd6+16];
	mul.f32 	%f216, %f214, %f215;
	mul.f32 	%f217, %f2, %f216;
	div.rn.f32 	%f218, %f152, %f217;
	st.global.f32 	[%rd8+32], %f218;
	ld.global.f32 	%f219, [%rd6];
	mul.f32 	%f220, %f152, %f219;
	mul.f32 	%f221, %f2, %f220;
	st.global.f32 	[%rd8+36], %f221;
$L__BB0_2:
	ret;

}


// ===== COMPILED SASS (sm_100) =====

	.target	sm_100

	.elftype	@"ET_EXEC"


//--------------------- .note.nv.tkinfo           --------------------------
	.section	.note.nv.tkinfo,"",@"SHT_NOTE"
	.sectionflags	@"SHF_NOTE_NV_TKINFO"
	.tkinfo
        /*0018*/ 	.word	0x00000002
        /*0030*/ 	.string	""
        /*0030*/ 	.string	"ptxas"
        /*0030*/ 	.string	"Cuda compilation tools, release 13.0, V13.0.88"
        /*0030*/ 	.string	"Build cuda_13.0.r13.0/compiler.36424714_0"
        /*0030*/ 	.string	"-arch sm_100 -m 64 "



//--------------------- .note.nv.cuinfo           --------------------------
	.section	.note.nv.cuinfo,"",@"SHT_NOTE"
	.sectionflags	@"SHF_NOTE_NV_CUINFO"
        /*0018*/ 	.short	0x0002
        /*001a*/ 	.short	0x0064
        /*001c*/ 	.short	0x0082
	.zero		2


//--------------------- .nv.info                  --------------------------
	.section	.nv.info,"",@"SHT_CUDA_INFO"
	.align	4


	//----- nvinfo : EIATTR_REGCOUNT
	.align		4
        /*0000*/ 	.byte	0x04, 0x2f
        /*0002*/ 	.short	(.L_1 - .L_0)
	.align		4
.L_0:
        /*0004*/ 	.word	index@(_Z6pricerPfS_)
        /*0008*/ 	.word	0x0000001c


	//----- nvinfo : EIATTR_FRAME_SIZE
	.align		4
.L_1:
        /*000c*/ 	.byte	0x04, 0x11
        /*000e*/ 	.short	(.L_3 - .L_2)
	.align		4
.L_2:
        /*0010*/ 	.word	index@($__internal_1_$__cuda_sm3x_div_rn_noftz_f32_slowpath)
        /*0014*/ 	.word	0x00000000


	//----- nvinfo : EIATTR_FRAME_SIZE
	.align		4
.L_3:
        /*0018*/ 	.byte	0x04, 0x11
        /*001a*/ 	.short	(.L_5 - .L_4)
	.align		4
.L_4:
        /*001c*/ 	.word	index@($__internal_0_$__cuda_sm20_sqrt_rn_f32_slowpath)
        /*0020*/ 	.word	0x00000000


	//----- nvinfo : EIATTR_FRAME_SIZE
	.align		4
.L_5:
        /*0024*/ 	.byte	0x04, 0x11
        /*0026*/ 	.short	(.L_7 - .L_6)
	.align		4
.L_6:
        /*0028*/ 	.word	index@(_Z6pricerPfS_)
        /*002c*/ 	.word	0x00000000


	//----- nvinfo : EIATTR_MIN_STACK_SIZE
	.align		4
.L_7:
        /*0030*/ 	.byte	0x04, 0x12
        /*0032*/ 	.short	(.L_9 - .L_8)
	.align		4
.L_8:
        /*0034*/ 	.word	index@(_Z6pricerPfS_)
        /*0038*/ 	.word	0x00000000
.L_9:


//--------------------- .nv.compat                --------------------------
	.section	.nv.compat,"",@"SHT_CUDA_COMPAT_INFO"
	.align	4
        /*0000*/ 	.byte	0x02, 0x09, 0x00, 0x00, 0x02, 0x02, 0x01, 0x00, 0x02, 0x05, 0x05, 0x00, 0x03, 0x07, 0x01, 0x01
        /*0010*/ 	.byte	0x02, 0x03, 0x00, 0x00, 0x02, 0x06, 0x01, 0x00, 0x04, 0x0b, 0x08, 0x00, 0x01, 0x00, 0x00, 0x00
        /*0020*/ 	.byte	0x00, 0x00, 0x00, 0x00


//--------------------- .nv.info._Z6pricerPfS_    --------------------------
	.section	.nv.info._Z6pricerPfS_,"",@"SHT_CUDA_INFO"
	.sectionflags	@""
	.align	4


	//----- nvinfo : EIATTR_CUDA_API_VERSION
	.align		4
        /*0000*/ 	.byte	0x04, 0x37
        /*0002*/ 	.short	(.L_11 - .L_10)
.L_10:
        /*0004*/ 	.word	0x00000082


	//----- nvinfo : EIATTR_KPARAM_INFO
	.align		4
.L_11:
        /*0008*/ 	.byte	0x04, 0x17
        /*000a*/ 	.short	(.L_13 - .L_12)
.L_12:
        /*000c*/ 	.word	0x00000000
        /*0010*/ 	.short	0x0001
        /*0012*/ 	.short	0x0008
        /*0014*/ 	.byte	0x00, 0xf5, 0x21, 0x00


	//----- nvinfo : EIATTR_KPARAM_INFO
	.align		4
.L_13:
        /*0018*/ 	.byte	0x04, 0x17
        /*001a*/ 	.short	(.L_15 - .L_14)
.L_14:
        /*001c*/ 	.word	0x00000000
        /*0020*/ 	.short	0x0000
        /*0022*/ 	.short	0x0000
        /*0024*/ 	.byte	0x00, 0xf5, 0x21, 0x00


	//----- nvinfo : EIATTR_SPARSE_MMA_MASK
	.align		4
.L_15:
        /*0028*/ 	.byte	0x03, 0x50
        /*002a*/ 	.short	0x0000


	//----- nvinfo : EIATTR_MAXREG_COUNT
	.align		4
        /*002c*/ 	.byte	0x03, 0x1b
        /*002e*/ 	.short	0x00ff


	//----- nvinfo : EIATTR_MERCURY_ISA_VERSION
	.align		4
        /*0030*/ 	.byte	0x03, 0x5f
        /*0032*/ 	.short	0x0101


	//----- nvinfo : EIATTR_VRC_CTA_INIT_COUNT
	.align		4
        /*0034*/ 	.byte	0x02, 0x4a
	.zero		1
	.zero		1


	//----- nvinfo : EIATTR_EXIT_INSTR_OFFSETS
	.align		4
        /*0038*/ 	.byte	0x04, 0x1c
        /*003a*/ 	.short	(.L_17 - .L_16)


	//   ....[0]....
.L_16:
        /*003c*/ 	.word	0x00000060


	//   ....[1]....
        /*0040*/ 	.word	0x00001660


	//----- nvinfo : EIATTR_CRS_STACK_SIZE
	.align		4
.L_17:
        /*0044*/ 	.byte	0x04, 0x1e
        /*0046*/ 	.short	(.L_19 - .L_18)
.L_18:
        /*0048*/ 	.word	0x00000000


	//----- nvinfo : EIATTR_CBANK_PARAM_SIZE
	.align		4
.L_19:
        /*004c*/ 	.byte	0x03, 0x19
        /*004e*/ 	.short	0x0010


	//----- nvinfo : EIATTR_PARAM_CBANK
	.align		4
        /*0050*/ 	.byte	0x04, 0x0a
        /*0052*/ 	.short	(.L_21 - .L_20)
	.align		4
.L_20:
        /*0054*/ 	.word	index@(.nv.constant0._Z6pricerPfS_)
        /*0058*/ 	.short	0x0380
        /*005a*/ 	.short	0x0010


	//----- nvinfo : EIATTR_SW_WAR
	.align		4
.L_21:
        /*005c*/ 	.byte	0x04, 0x36
        /*005e*/ 	.short	(.L_23 - .L_22)
.L_22:
        /*0060*/ 	.word	0x00000008
.L_23:


//--------------------- .nv.callgraph             --------------------------
	.section	.nv.callgraph,"",@"SHT_CUDA_CALLGRAPH"
	.align	4
	.sectionentsize	8
	.align		4
        /*0000*/ 	.word	0x00000000
	.align		4
        /*0004*/ 	.word	0xffffffff
	.align		4
        /*0008*/ 	.word	0x00000000
	.align		4
        /*000c*/ 	.word	0xfffffffe
	.align		4
        /*0010*/ 	.word	0x00000000
	.align		4
        /*0014*/ 	.word	0xfffffffd
	.align		4
        /*0018*/ 	.word	0x00000000
	.align		4
        /*001c*/ 	.word	0xfffffffc


//--------------------- .text._Z6pricerPfS_       --------------------------
	.section	.text._Z6pricerPfS_,"ax",@progbits
	.align	128
        .global         _Z6pricerPfS_
        .type           _Z6pricerPfS_,@function
        .size           _Z6pricerPfS_,(.L_x_33 - _Z6pricerPfS_)
        .other          _Z6pricerPfS_,@"STO_CUDA_ENTRY STV_DEFAULT"
_Z6pricerPfS_:
.text._Z6pricerPfS_:
[----:B------:R-:W-:Y:S01]  /*0000*/  LDC R1, c[0x0][0x37c] ;  /* 0x0000df00ff017b82 */ /* 0x000fe20000000800 */
[----:B------:R-:W0:Y:S07]  /*0010*/  S2R R3, SR_TID.X ;  /* 0x0000000000037919 */ /* 0x000e2e0000002100 */
[----:B------:R-:W0:Y:S08]  /*0020*/  S2UR UR4, SR_CTAID.X ;  /* 0x00000000000479c3 */ /* 0x000e300000002500 */
[----:B------:R-:W0:Y:S02]  /*0030*/  LDC R0, c[0x0][0x360] ;  /* 0x0000d800ff007b82 */ /* 0x000e240000000800 */
[----:B0-----:R-:W-:-:S05]  /*0040*/  IMAD R0, R0, UR4, R3 ;  /* 0x0000000400007c24 */ /* 0x001fca000f8e0203 */
[----:B------:R-:W-:-:S13]  /*0050*/  ISETP.GT.AND P0, PT, R0, 0xf423f, PT ;  /* 0x000f423f0000780c */ /* 0x000fda0003f04270 */
[----:B------:R-:W-:Y:S05]  /*0060*/  @P0 EXIT ;  /* 0x000000000000094d */ /* 0x000fea0003800000 */
[----:B------:R-:W0:Y:S01]  /*0070*/  LDC.64 R8, c[0x0][0x380] ;  /* 0x0000e000ff087b82 */ /* 0x000e220000000a00 */
[----:B------:R-:W1:Y:S01]  /*0080*/  LDCU.64 UR4, c[0x0][0x358] ;  /* 0x00006b00ff0477ac */ /* 0x000e620008000a00 */
[----:B------:R-:W-:-:S06]  /*0090*/  LEA R3, R0, R0, 0x2 ;  /* 0x0000000000037211 */ /* 0x000fcc00078e10ff */
[----:B------:R-:W2:Y:S01]  /*00a0*/  LDC.64 R6, c[0x0][0x388] ;  /* 0x0000e200ff067b82 */ /* 0x000ea20000000a00 */
[----:B0-----:R-:W-:-:S05]  /*00b0*/  IMAD.WIDE R8, R3, 0x4, R8 ;  /* 0x0000000403087825 */ /* 0x001fca00078e0208 */
[----:B-1----:R-:W3:Y:S01]  /*00c0*/  LDG.E R19, desc[UR4][R8.64+0xc] ;  /* 0x00000c0408137981 */ /* 0x002ee2000c1e1900 */
[----:B------:R-:W-:Y:S01]  /*00d0*/  BSSY.RECONVERGENT B0, `(.L_x_0) ;  /* 0x000000e000007945 */ /* 0x000fe20003800200 */
[----:B---3--:R-:W-:Y:S01]  /*00e0*/  IADD3 R3, PT, PT, R19, -0xd000000, RZ ;  /* 0xf300000013037810 */ /* 0x008fe20007ffe0ff */
[----:B------:R0:W1:Y:S03]  /*00f0*/  MUFU.RSQ R2, R19 ;  /* 0x0000001300027308 */ /* 0x0000660000001400 */
[----:B------:R-:W-:Y:S01]  /*0100*/  ISETP.GT.U32.AND P0, PT, R3, 0x727fffff, PT ;  /* 0x727fffff0300780c */ /* 0x000fe20003f04070 */
[----:B------:R-:W-:-:S04]  /*0110*/  IMAD R3, R0, 0xa, RZ ;  /* 0x0000000a00037824 */ /* 0x000fc800078e02ff */
[----:B--2---:R-:W-:-:S08]  /*0120*/  IMAD.WIDE R6, R3, 0x4, R6 ;  /* 0x0000000403067825 */ /* 0x004fd000078e0206 */
[----:B0-----:R-:W-:Y:S05]  /*0130*/  @!P0 BRA `(.L_x_1) ;  /* 0x00000000000c8947 */ /* 0x001fea0003800000 */
[----:B------:R-:W-:-:S07]  /*0140*/  MOV R11, 0x160 ;  /* 0x00000160000b7802 */ /* 0x000fce0000000f00 */
[----:B-1----:R-:W-:Y:S05]  /*0150*/  CALL.REL.NOINC `($__internal_0_$__cuda_sm20_sqrt_rn_f32_slowpath) ;  /* 0x0000001400447944 */ /* 0x002fea0003c00000 */
[----:B------:R-:W-:Y:S05]  /*0160*/  BRA `(.L_x_2) ;  /* 0x0000000000107947 */ /* 0x000fea0003800000 */
.L_x_1:
[----:B-1----:R-:W-:Y:S01]  /*0170*/  FMUL.FTZ R0, R19, R2 ;  /* 0x0000000213007220 */ /* 0x002fe20000410000 */
[----:B------:R-:W-:-:S03]  /*0180*/  FMUL.FTZ R2, R2, 0.5 ;  /* 0x3f00000002027820 */ /* 0x000fc60000410000 */
[----:B------:R-:W-:-:S04]  /*0190*/  FFMA R5, -R0, R0, R19 ;  /* 0x0000000000057223 */ /* 0x000fc80000000113 */
[----:B------:R-:W-:-:S07]  /*01a0*/  FFMA R5, R5, R2, R0 ;  /* 0x0000000205057223 */ /* 0x000fce0000000000 */
.L_x_2:
[----:B------:R-:W-:Y:S05]  /*01b0*/  BSYNC.RECONVERGENT B0 ;  /* 0x0000000000007941 */ /* 0x000fea0003800200 */
.L_x_0:
[----:B------:R-:W2:Y:S04]  /*01c0*/  LDG.E R11, desc[UR4][R8.64+0x4] ;  /* 0x00000404080b7981 */ /* 0x000ea8000c1e1900 */
[----:B------:R-:W3:Y:S04]  /*01d0*/  LDG.E R0, desc[UR4][R8.64] ;  /* 0x0000000408007981 */ /* 0x000ee8000c1e1900 */
[----:B------:R-:W4:Y:S01]  /*01e0*/  LDG.E R15, desc[UR4][R8.64+0x10] ;  /* 0x00001004080f7981 */ /* 0x000f22000c1e1900 */
[----:B------:R-:W-:Y:S01]  /*01f0*/  BSSY.RECONVERGENT B0, `(.L_x_3) ;  /* 0x000000e000007945 */ /* 0x000fe20003800200 */
[----:B--2---:R-:W0:Y:S08]  /*0200*/  MUFU.RCP R2, R11 ;  /* 0x0000000b00027308 */ /* 0x004e300000001000 */
[----:B---3--:R-:W1:Y:S01]  /*0210*/  FCHK P0, R0, R11 ;  /* 0x0000000b00007302 */ /* 0x008e620000000000 */
[----:B0-----:R-:W-:-:S04]  /*0220*/  FFMA R3, -R11, R2, 1 ;  /* 0x3f8000000b037423 */ /* 0x001fc80000000102 */
[----:B------:R-:W-:Y:S01]  /*0230*/  FFMA R3, R2, R3, R2 ;  /* 0x0000000302037223 */ /* 0x000fe20000000002 */
[----:B----4-:R-:W-:-:S03]  /*0240*/  FMUL R2, R15, R5 ;  /* 0x000000050f027220 */ /* 0x010fc60000400000 */
[----:B------:R-:W-:-:S04]  /*0250*/  FFMA R4, R0, R3, RZ ;  /* 0x0000000300047223 */ /* 0x000fc800000000ff */
[----:B------:R-:W-:-:S04]  /*0260*/  FFMA R10, -R11, R4, R0 ;  /* 0x000000040b0a7223 */ /* 0x000fc80000000100 */
[----:B------:R-:W-:Y:S01]  /*0270*/  FFMA R3, R3, R10, R4 ;  /* 0x0000000a03037223 */ /* 0x000fe20000000004 */
[----:B-1----:R-:W-:Y:S06]  /*0280*/  @!P0 BRA `(.L_x_4) ;  /* 0x0000000000108947 */ /* 0x002fec0003800000 */
[----:B------:R-:W-:Y:S02]  /*0290*/  MOV R3, R0 ;  /* 0x0000000000037202 */ /* 0x000fe40000000f00 */
[----:B------:R-:W-:Y:S02]  /*02a0*/  MOV R4, R11 ;  /* 0x0000000b00047202 */ /* 0x000fe40000000f00 */
[----:B------:R-:W-:-:S07]  /*02b0*/  MOV R12, 0x2d0 ;  /* 0x000002d0000c7802 */ /* 0x000fce0000000f00 */
[----:B------:R-:W-:Y:S05]  /*02c0*/  CALL.REL.NOINC `($__internal_1_$__cuda_sm3x_div_rn_noftz_f32_slowpath) ;  /* 0x0000001400487944 */ /* 0x000fea0003c00000 */
.L_x_4:
[----:B------:R-:W-:Y:S05]  /*02d0*/  BSYNC.RECONVERGENT B0 ;  /* 0x0000000000007941 */ /* 0x000fea0003800200 */
.L_x_3:
[----:B------:R-:W2:Y:S01]  /*02e0*/  LDG.E R10, desc[UR4][R8.64+0x8] ;  /* 0x00000804080a7981 */ /* 0x000ea2000c1e1900 */
[C---:B------:R-:W-:Y:S01]  /*02f0*/  FSETP.GEU.AND P0, PT, R3.reuse, 1.175494350822287508e-38, PT ;  /* 0x008000000300780b */ /* 0x040fe20003f0e000 */
[----:B------:R-:W-:Y:S01]  /*0300*/  HFMA2 R13, -RZ, RZ, 1.5048828125, 33.21875 ;  /* 0x3e055027ff0d7431 */ /* 0x000fe200000001ff */
[----:B------:R-:W0:Y:S01]  /*0310*/  MUFU.RCP R21, R2 ;  /* 0x0000000200157308 */ /* 0x000e220000001000 */
[----:B------:R-:W-:Y:S10]  /*0320*/  BSSY.RECONVERGENT B0, `(.L_x_5) ;  /* 0x0000027000007945 */ /* 0x000ff40003800200 */
[----:B------:R-:W-:-:S05]  /*0330*/  @!P0 FMUL R3, R3, 8388608 ;  /* 0x4b00000003038820 */ /* 0x000fca0000400000 */
[----:B------:R-:W-:-:S04]  /*0340*/  IADD3 R4, PT, PT, R3, -0x3f2aaaab, RZ ;  /* 0xc0d5555503047810 */ /* 0x000fc80007ffe0ff */
[----:B------:R-:W-:-:S04]  /*0350*/  LOP3.LUT R12, R4, 0xff800000, RZ, 0xc0, !PT ;  /* 0xff800000040c7812 */ /* 0x000fc800078ec0ff */
[----:B------:R-:W-:-:S05]  /*0360*/  IADD3 R4, PT, PT, R3, -R12, RZ ;  /* 0x8000000c03047210 */ /* 0x000fca0007ffe0ff */
[----:B------:R-:W-:Y:S01]  /*0370*/  FADD R14, R4, -1 ;  /* 0xbf800000040e7421 */ /* 0x000fe20000000000 */
[----:B------:R-:W-:Y:S02]  /*0380*/  FSEL R4, RZ, -23, P0 ;  /* 0xc1b80000ff047808 */ /* 0x000fe40000000000 */
[----:B------:R-:W-:Y:S01]  /*0390*/  ISETP.GT.U32.AND P0, PT, R3, 0x7f7fffff, PT ;  /* 0x7f7fffff0300780c */ /* 0x000fe20003f04070 */
[----:B------:R-:W-:-:S04]  /*03a0*/  FFMA R13, R14, -R13, 0.14084610342979431152 ;  /* 0x3e1039f60e0d7423 */ /* 0x000fc8000000080d */
[----:B------:R-:W-:-:S04]  /*03b0*/  FFMA R13, R14, R13, -0.12148627638816833496 ;  /* 0xbdf8cdcc0e0d7423 */ /* 0x000fc8000000000d */
[----:B------:R-:W-:-:S04]  /*03c0*/  FFMA R13, R14, R13, 0.13980610668659210205 ;  /* 0x3e0f29550e0d7423 */ /* 0x000fc8000000000d */
[----:B------:R-:W-:-:S04]  /*03d0*/  FFMA R13, R14, R13, -0.16684235632419586182 ;  /* 0xbe2ad8b90e0d7423 */ /* 0x000fc8000000000d */
[----:B------:R-:W-:-:S04]  /*03e0*/  FFMA R13, R14, R13, 0.20012299716472625732 ;  /* 0x3e4ced0b0e0d7423 */ /* 0x000fc8000000000d */
[----:B------:R-:W-:-:S04]  /*03f0*/  FFMA R13, R14, R13, -0.24999669194221496582 ;  /* 0xbe7fff220e0d7423 */ /* 0x000fc8000000000d */
[----:B------:R-:W-:-:S04]  /*0400*/  FFMA R13, R14, R13, 0.33333182334899902344 ;  /* 0x3eaaaa780e0d7423 */ /* 0x000fc8000000000d */
[C---:B------:R-:W-:Y:S01]  /*0410*/  FFMA R17, R14.reuse, R13, -0.5 ;  /* 0xbf0000000e117423 */ /* 0x040fe2000000000d */
[----:B------:R-:W-:Y:S02]  /*0420*/  I2FP.F32.S32 R13, R12 ;  /* 0x0000000c000d7245 */ /* 0x000fe40000201400 */
[----:B------:R-:W-:Y:S01]  /*0430*/  MOV R12, 0x7f800000 ;  /* 0x7f800000000c7802 */ /* 0x000fe20000000f00 */
[C---:B------:R-:W-:Y:S02]  /*0440*/  FMUL R17, R14.reuse, R17 ;  /* 0x000000110e117220 */ /* 0x040fe40000400000 */
[----:B------:R-:W-:Y:S02]  /*0450*/  FFMA R4, R13, 1.1920928955078125e-07, R4 ;  /* 0x340000000d047823 */ /* 0x000fe40000000004 */
[----:B------:R-:W-:-:S04]  /*0460*/  FFMA R17, R14, R17, R14 ;  /* 0x000000110e117223 */ /* 0x000fc8000000000e */
[----:B------:R-:W-:Y:S01]  /*0470*/  FFMA R4, R4, 0.69314718246459960938, R17 ;  /* 0x3f31721804047823 */ /* 0x000fe20000000011 */
[C---:B------:R-:W-:Y:S01]  /*0480*/  @P0 FFMA R4, R3.reuse, R12, +INF ;  /* 0x7f80000003040423 */ /* 0x040fe2000000000c */
[----:B------:R-:W-:Y:S01]  /*0490*/  FSETP.NEU.AND P0, PT, R3, RZ, PT ;  /* 0x000000ff0300720b */ /* 0x000fe20003f0d000 */
[----:B------:R-:W-:Y:S01]  /*04a0*/  FMUL R3, R15, 0.5 ;  /* 0x3f0000000f037820 */ /* 0x000fe20000400000 */
[----:B0-----:R-:W-:Y:S02]  /*04b0*/  FFMA R12, -R2, R21, 1 ;  /* 0x3f800000020c7423 */ /* 0x001fe40000000115 */
[----:B------:R-:W-:Y:S02]  /*04c0*/  FSEL R4, R4, -INF , P0 ;  /* 0xff80000004047808 */ /* 0x000fe40000000000 */
[----:B------:R-:W-:Y:S01]  /*04d0*/  FFMA R12, R21, R12, R21 ;  /* 0x0000000c150c7223 */ /* 0x000fe20000000015 */
[----:B--2---:R-:W-:-:S04]  /*04e0*/  FFMA R3, R15, R3, R10 ;  /* 0x000000030f037223 */ /* 0x004fc8000000000a */
[----:B------:R-:W-:-:S04]  /*04f0*/  FFMA R3, R19, R3, R4 ;  /* 0x0000000313037223 */ /* 0x000fc80000000004 */
[----:B------:R-:W0:Y:S01]  /*0500*/  FCHK P0, R3, R2 ;  /* 0x0000000203007302 */ /* 0x000e220000000000 */
[----:B------:R-:W-:-:S04]  /*0510*/  FFMA R13, R3, R12, RZ ;  /* 0x0000000c030d7223 */ /* 0x000fc800000000ff */
[----:B------:R-:W-:-:S04]  /*0520*/  FFMA R18, -R2, R13, R3 ;  /* 0x0000000d02127223 */ /* 0x000fc80000000103 */
[----:B------:R-:W-:Y:S01]  /*0530*/  FFMA R18, R12, R18, R13 ;  /* 0x000000120c127223 */ /* 0x000fe2000000000d */
[----:B0-----:R-:W-:Y:S06]  /*0540*/  @!P0 BRA `(.L_x_6) ;  /* 0x0000000000108947 */ /* 0x001fec0003800000 */
[----:B------:R-:W-:Y:S02]  /*0550*/  MOV R4, R2 ;  /* 0x0000000200047202 */ /* 0x000fe40000000f00 */
[----:B------:R-:W-:-:S07]  /*0560*/  MOV R12, 0x580 ;  /* 0x00000580000c7802 */ /* 0x000fce0000000f00 */
[----:B------:R-:W-:Y:S05]  /*0570*/  CALL.REL.NOINC `($__internal_1_$__cuda_sm3x_div_rn_noftz_f32_slowpath) ;  /* 0x00000010009c7944 */ /* 0x000fea0003c00000 */
[----:B------:R-:W-:-:S07]  /*0580*/  MOV R18, R3 ;  /* 0x0000000300127202 */ /* 0x000fce0000000f00 */
.L_x_6:
[----:B------:R-:W-:Y:S05]  /*0590*/  BSYNC.RECONVERGENT B0 ;  /* 0x0000000000007941 */ /* 0x000fea0003800200 */
.L_x_5:
[----:B------:R-:W-:Y:S01]  /*05a0*/  HFMA2 R4, -RZ, RZ, 1.8017578125, 7.5519084930419921875e-05 ;  /* 0x3f3504f3ff047431 */ /* 0x000fe200000001ff */
[----:B------:R-:W-:Y:S01]  /*05b0*/  MOV R3, 0x3fb504f3 ;  /* 0x3fb504f300037802 */ /* 0x000fe20000000f00 */
[----:B------:R-:W0:Y:S01]  /*05c0*/  FCHK P0, R18, -1.4142135381698608398 ;  /* 0xbfb504f312007902 */ /* 0x000e220000000000 */
[----:B------:R-:W-:Y:S01]  /*05d0*/  BSSY.RECONVERGENT B0, `(.L_x_7) ;  /* 0x000000c000007945 */ /* 0x000fe20003800200 */
[----:B------:R-:W-:Y:S02]  /*05e0*/  FADD R2, -R2, R18 ;  /* 0x0000001202027221 */ /* 0x000fe40000000100 */
[----:B------:R-:W-:-:S04]  /*05f0*/  FFMA R3, -R4, R3, 1 ;  /* 0x3f80000004037423 */ /* 0x000fc80000000103 */
[----:B------:R-:W-:-:S04]  /*0600*/  FFMA R3, R3, -R4, -0.70710676908493041992 ;  /* 0xbf3504f303037423 */ /* 0x000fc80000000804 */
[----:B------:R-:W-:-:S04]  /*0610*/  FFMA R13, R3, R18, RZ ;  /* 0x00000012030d7223 */ /* 0x000fc800000000ff */
[----:B------:R-:W-:-:S04]  /*0620*/  FFMA R4, R13, 1.4142135381698608398, R18 ;  /* 0x3fb504f30d047823 */ /* 0x000fc80000000012 */
[----:B------:R-:W-:Y:S01]  /*0630*/  FFMA R3, R3, R4, R13 ;  /* 0x0000000403037223 */ /* 0x000fe2000000000d */
[----:B0-----:R-:W-:Y:S06]  /*0640*/  @!P0 BRA `(.L_x_8) ;  /* 0x0000000000108947 */ /* 0x001fec0003800000 */
[----:B------:R-:W-:Y:S02]  /*0650*/  MOV R3, R18 ;  /* 0x0000001200037202 */ /* 0x000fe40000000f00 */
[----:B------:R-:W-:Y:S02]  /*0660*/  MOV R4, 0xbfb504f3 ;  /* 0xbfb504f300047802 */ /* 0x000fe40000000f00 */
[----:B------:R-:W-:-:S07]  /*0670*/  MOV R12, 0x690 ;  /* 0x00000690000c7802 */ /* 0x000fce0000000f00 */
[----:B------:R-:W-:Y:S05]  /*0680*/  CALL.REL.NOINC `($__internal_1_$__cuda_sm3x_div_rn_noftz_f32_slowpath) ;  /* 0x0000001000587944 */ /* 0x000fea0003c00000 */
.L_x_8:
[----:B------:R-:W-:Y:S05]  /*0690*/  BSYNC.RECONVERGENT B0 ;  /* 0x0000000000007941 */ /* 0x000fea0003800200 */
.L_x_7:
[C---:B------:R-:W-:Y:S01]  /*06a0*/  FADD R13, |R3|.reuse, 4 ;  /* 0x40800000030d7421 */ /* 0x040fe20000000200 */
[C---:B------:R-:W-:Y:S01]  /*06b0*/  FADD R4, |R3|.reuse, -4 ;  /* 0xc080000003047421 */ /* 0x040fe20000000200 */
[----:B------:R-:W-:Y:S01]  /*06c0*/  HFMA2 R17, -RZ, RZ, 0.80126953125, -0.00891876220703125 ;  /* 0x3a69a091ff117431 */ /* 0x000fe200000001ff */
[C---:B------:R-:W-:Y:S01]  /*06d0*/  FSETP.GEU.AND P1, PT, R3.reuse, RZ, PT ;  /* 0x000000ff0300720b */ /* 0x040fe20003f2e000 */
[----:B------:R-:W-:Y:S01]  /*06e0*/  HFMA2 R16, -RZ, RZ, 2, 0 ;  /* 0x40000000ff107431 */ /* 0x000fe200000001ff */
[----:B------:R-:W-:Y:S01]  /*06f0*/  BSSY.RECONVERGENT B0, `(.L_x_9) ;  /* 0x000003b000007945 */ /* 0x000fe20003800200 */
[----:B------:R-:W0:Y:S01]  /*0700*/  MUFU.RCP R13, R13 ;  /* 0x0000000d000d7308 */ /* 0x000e220000001000 */
[----:B------:R-:W-:Y:S02]  /*0710*/  HFMA2 R21, -RZ, RZ, 1.9267578125, 7.5519084930419921875e-05 ;  /* 0x3fb504f3ff157431 */ /* 0x000fe400000001ff */
[----:B0-----:R-:W-:Y:S01]  /*0720*/  FMUL R12, R4, R13 ;  /* 0x0000000d040c7220 */ /* 0x001fe20000400000 */
[----:B------:R-:W-:-:S03]  /*0730*/  FMUL R4, R3, -R3 ;  /* 0x8000000303047220 */ /* 0x000fc60000400000 */
[----:B------:R-:W-:-:S04]  /*0740*/  FADD R14, R12, 1 ;  /* 0x3f8000000c0e7421 */ /* 0x000fc80000000000 */
[----:B------:R-:W-:Y:S01]  /*0750*/  FFMA R15, R14, -4, |R3| ;  /* 0xc08000000e0f7823 */ /* 0x000fe20000000403 */
[----:B------:R-:W-:-:S03]  /*0760*/  FMUL R14, R4, 1.4426950216293334961 ;  /* 0x3fb8aa3b040e7820 */ /* 0x000fc60000400000 */
[----:B------:R-:W-:-:S03]  /*0770*/  FFMA R15, -R12, |R3|, R15 ;  /* 0x400000030c0f7223 */ /* 0x000fc6000000010f */
[----:B------:R-:W0:Y:S01]  /*0780*/  FRND.TRUNC R14, R14 ;  /* 0x0000000e000e7307 */ /* 0x000e22000020d000 */
[----:B------:R-:W-:Y:S01]  /*0790*/  FFMA R12, R13, R15, R12 ;  /* 0x0000000f0d0c7223 */ /* 0x000fe2000000000c */
[----:B------:R-:W-:-:S03]  /*07a0*/  MOV R15, 0x42fc0000 ;  /* 0x42fc0000000f7802 */ /* 0x000fc60000000f00 */
[----:B------:R-:W-:-:S04]  /*07b0*/  FFMA R13, R12, R17, 0.0070457882247865200043 ;  /* 0x3be6e05b0c0d7423 */ /* 0x000fc80000000011 */
[----:B------:R-:W-:-:S04]  /*07c0*/  FFMA R13, R12, R13, -0.015866896137595176697 ;  /* 0xbc81fb4b0c0d7423 */ /* 0x000fc8000000000d */
[----:B------:R-:W-:Y:S01]  /*07d0*/  FFMA R13, R12, R13, 0.036429625004529953003 ;  /* 0x3d15373b0c0d7423 */ /* 0x000fe2000000000d */
[----:B0-----:R-:W-:-:S03]  /*07e0*/  FSETP.GT.AND P0, PT, |R14|, 126, PT ;  /* 0x42fc00000e00780b */ /* 0x001fc60003f04200 */
[----:B------:R-:W-:Y:S01]  /*07f0*/  FFMA R13, R12, R13, -0.066643431782722473145 ;  /* 0xbd887c5a0c0d7423 */ /* 0x000fe2000000000d */
[----:B------:R-:W-:-:S03]  /*0800*/  LOP3.LUT R15, R15, 0x80000000, R14, 0xb8, !PT ;  /* 0x800000000f0f7812 */ /* 0x000fc600078eb80e */
[C---:B------:R-:W-:Y:S01]  /*0810*/  FFMA R13, R12.reuse, R13, 0.093814529478549957275 ;  /* 0x3dc021d50c0d7423 */ /* 0x040fe2000000000d */
[----:B------:R-:W-:Y:S01]  /*0820*/  FSEL R17, R15, R14, P0 ;  /* 0x0000000e0f117208 */ /* 0x000fe20000000000 */
[C---:B------:R-:W-:Y:S01]  /*0830*/  FFMA R14, |R3|.reuse, R16, 1 ;  /* 0x3f800000030e7423 */ /* 0x040fe20000000210 */
[----:B------:R-:W-:Y:S01]  /*0840*/  FSETP.GT.AND P0, PT, |R3|, 10.05500030517578125, PT ;  /* 0x4120e1480300780b */ /* 0x000fe20003f04200 */
[C---:B------:R-:W-:Y:S02]  /*0850*/  FFMA R15, R12.reuse, R13, -0.10099056363105773926 ;  /* 0xbdced4240c0f7423 */ /* 0x040fe4000000000d */
[--C-:B------:R-:W-:Y:S01]  /*0860*/  FFMA R16, R17, -0.69314718246459960938, R4.reuse ;  /* 0xbf31721811107823 */ /* 0x100fe20000000004 */
[----:B------:R-:W0:Y:S01]  /*0870*/  MUFU.RCP R13, R14 ;  /* 0x0000000e000d7308 */ /* 0x000e220000001000 */
[C---:B------:R-:W-:Y:S01]  /*0880*/  FFMA R15, R12.reuse, R15, 0.06809400022029876709 ;  /* 0x3d8b74de0c0f7423 */ /* 0x040fe2000000000f */
[----:B------:R-:W-:Y:S01]  /*0890*/  FFMA R4, -|R3|, |R3|, -R4 ;  /* 0x4000000303047223 */ /* 0x000fe20000000b04 */
[C---:B------:R-:W-:Y:S01]  /*08a0*/  FFMA R16, R17.reuse, 1.9046542121259335545e-09, R16 ;  /* 0x3102e30811107823 */ /* 0x040fe20000000010 */
[----:B------:R-:W-:Y:S01]  /*08b0*/  FADD R17, R17, 12583039 ;  /* 0x4b40007f11117421 */ /* 0x000fe20000000000 */
[----:B------:R-:W-:-:S02]  /*08c0*/  FFMA R15, R12, R15, 0.015377387404441833496 ;  /* 0x3c7bf1700c0f7423 */ /* 0x000fc4000000000f */
[----:B------:R-:W-:Y:S02]  /*08d0*/  FMUL R20, R16, 1.4426950216293334961 ;  /* 0x3fb8aa3b10147820 */ /* 0x000fe40000400000 */
[----:B------:R-:W-:Y:S01]  /*08e0*/  FFMA R15, R12, R15, -0.1396210789680480957 ;  /* 0xbe0ef8d40c0f7423 */ /* 0x000fe2000000000f */
[----:B------:R-:W-:-:S03]  /*08f0*/  SHF.L.U32 R17, R17, 0x17, RZ ;  /* 0x0000001711117819 */ /* 0x000fc600000006ff */
[----:B------:R-:W1:Y:S01]  /*0900*/  MUFU.EX2 R20, R20 ;  /* 0x0000001400147308 */ /* 0x000e620000000800 */
[----:B------:R-:W-:-:S04]  /*0910*/  FFMA R12, R12, R15, 1.232995152473449707 ;  /* 0x3f9dd2c90c0c7423 */ /* 0x000fc8000000000f */
[----:B0-----:R-:W-:-:S04]  /*0920*/  FMUL R16, R12, R13 ;  /* 0x0000000d0c107220 */ /* 0x001fc80000400000 */
[----:B------:R-:W-:-:S04]  /*0930*/  FMUL R15, R16, -2 ;  /* 0xc0000000100f7820 */ /* 0x000fc80000400000 */
[----:B------:R-:W-:Y:S01]  /*0940*/  FFMA R15, R15, |R3|, R12 ;  /* 0x400000030f0f7223 */ /* 0x000fe2000000000c */
[----:B------:R-:W-:Y:S01]  /*0950*/  MOV R12, 0x3f3504f3 ;  /* 0x3f3504f3000c7802 */ /* 0x000fe20000000f00 */
[----:B-1----:R-:W-:Y:S02]  /*0960*/  FMUL R17, R17, R20 ;  /* 0x0000001411117220 */ /* 0x002fe40000400000 */
[----:B------:R-:W-:Y:S02]  /*0970*/  FADD R15, -R16, R15 ;  /* 0x0000000f100f7221 */ /* 0x000fe40000000100 */
[----:B------:R-:W-:Y:S01]  /*0980*/  FFMA R21, -R12, R21, 1 ;  /* 0x3f8000000c157423 */ /* 0x000fe20000000115 */
[----:B------:R-:W-:Y:S01]  /*0990*/  FFMA R4, R17, R4, R17 ;  /* 0x0000000411047223 */ /* 0x000fe20000000011 */
[----:B------:R-:W-:Y:S02]  /*09a0*/  FFMA R15, R13, R15, R16 ;  /* 0x0000000f0d0f7223 */ /* 0x000fe40000000010 */
[----:B------:R-:W-:-:S02]  /*09b0*/  FFMA R12, R21, -R12, -0.70710676908493041992 ;  /* 0xbf3504f3150c7423 */ /* 0x000fc4000000080c */
[----:B------:R-:W-:Y:S02]  /*09c0*/  FMUL R4, R15, R4 ;  /* 0x000000040f047220 */ /* 0x000fe40000400000 */
[----:B------:R-:W-:-:S03]  /*09d0*/  FFMA R3, R2, R12, RZ ;  /* 0x0000000c02037223 */ /* 0x000fc600000000ff */
[----:B------:R-:W-:Y:S01]  /*09e0*/  FSEL R17, R4, RZ, !P0 ;  /* 0x000000ff04117208 */ /* 0x000fe20004000000 */
[----:B------:R-:W0:Y:S01]  /*09f0*/  FCHK P0, R2, -1.4142135381698608398 ;  /* 0xbfb504f302007902 */ /* 0x000e220000000000 */
[----:B------:R-:W-:-:S03]  /*0a00*/  FFMA R4, R3, 1.4142135381698608398, R2 ;  /* 0x3fb504f303047823 */ /* 0x000fc60000000002 */
[----:B------:R-:W-:Y:S01]  /*0a10*/  @!P1 FADD R17, -R17, 2 ;  /* 0x4000000011119421 */ /* 0x000fe20000000100 */
[----:B------:R-:W-:-:S03]  /*0a20*/  FFMA R4, R12, R4, R3 ;  /* 0x000000040c047223 */ /* 0x000fc60000000003 */
[----:B------:R-:W-:Y:S01]  /*0a30*/  FMUL R17, R17, 0.5 ;  /* 0x3f00000011117820 */ /* 0x000fe20000400000 */
[----:B0-----:R-:W-:Y:S06]  /*0a40*/  @!P0 BRA `(.L_x_10) ;  /* 0x0000000000148947 */ /* 0x001fec0003800000 */
[----:B------:R-:W-:Y:S02]  /*0a50*/  MOV R3, R2 ;  /* 0x0000000200037202 */ /* 0x000fe40000000f00 */
[----:B------:R-:W-:Y:S02]  /*0a60*/  MOV R4, 0xbfb504f3 ;  /* 0xbfb504f300047802 */ /* 0x000fe40000000f00 */
[----:B------:R-:W-:-:S07]  /*0a70*/  MOV R12, 0xa90 ;  /* 0x00000a90000c7802 */ /* 0x000fce0000000f00 */
[----:B------:R-:W-:Y:S05]  /*0a80*/  CALL.REL.NOINC `($__internal_1_$__cuda_sm3x_div_rn_noftz_f32_slowpath) ;  /* 0x0000000c00587944 */ /* 0x000fea0003c00000 */
[----:B------:R-:W-:-:S07]  /*0a90*/  MOV R4, R3 ;  /* 0x0000000300047202 */ /* 0x000fce0000000f00 */
.L_x_10:
[----:B------:R-:W-:Y:S05]  /*0aa0*/  BSYNC.RECONVERGENT B0 ;  /* 0x0000000000007941 */ /* 0x000fea0003800200 */
.L_x_9:
[C---:B------:R-:W-:Y:S01]  /*0ab0*/  FADD R12, |R4|.reuse, 4 ;  /* 0x40800000040c7421 */ /* 0x040fe20000000200 */
[C---:B------:R-:W-:Y:S01]  /*0ac0*/  FADD R2, |R4|.reuse, -4 ;  /* 0xc080000004027421 */ /* 0x040fe20000000200 */
[----:B------:R-:W-:Y:S01]  /*0ad0*/  HFMA2 R21, -RZ, RZ, 0.80126953125, -0.00891876220703125 ;  /* 0x3a69a091ff157431 */ /* 0x000fe200000001ff */
[----:B------:R-:W-:Y:S01]  /*0ae0*/  MOV R25, 0x3ecc422a ;  /* 0x3ecc422a00197802 */ /* 0x000fe20000000f00 */
[----:B------:R0:W1:Y:S01]  /*0af0*/  MUFU.RCP R13, R12 ;  /* 0x0000000c000d7308 */ /* 0x0000620000001000 */
[----:B------:R-:W-:Y:S01]  /*0b00*/  HFMA2 R23, -RZ, RZ, 2, 0 ;  /* 0x40000000ff177431 */ /* 0x000fe200000001ff */
[C---:B------:R-:W-:Y:S01]  /*0b10*/  FSETP.GEU.AND P1, PT, R4.reuse, RZ, PT ;  /* 0x000000ff0400720b */ /* 0x040fe20003f2e000 */
[----:B------:R-:W-:Y:S03]  /*0b20*/  BSSY.RECONVERGENT B0, `(.L_x_11) ;  /* 0x0000044000007945 */ /* 0x000fe60003800200 */
[----:B0-----:R-:W-:Y:S01]  /*0b30*/  FFMA R12, |R4|, R23, 1 ;  /* 0x3f800000040c7423 */ /* 0x001fe20000000217 */
[----:B------:R-:W-:-:S02]  /*0b40*/  HFMA2 R23, -RZ, RZ, 3.7421875, 0 ;  /* 0x437c0000ff177431 */ /* 0x000fc400000001ff */
[----:B-1----:R-:W-:-:S03]  /*0b50*/  FMUL R2, R2, R13 ;  /* 0x0000000d02027220 */ /* 0x002fc60000400000 */
[----:B------:R-:W-:Y:S01]  /*0b60*/  MUFU.RCP R12, R12 ;  /* 0x0000000c000c7308 */ /* 0x000fe20000001000 */
[----:B------:R-:W-:-:S04]  /*0b70*/  FADD R3, R2, 1 ;  /* 0x3f80000002037421 */ /* 0x000fc80000000000 */
[----:B------:R-:W-:Y:S01]  /*0b80*/  FFMA R15, R3, -4, |R4| ;  /* 0xc0800000030f7823 */ /* 0x000fe20000000404 */
[----:B------:R-:W-:-:S03]  /*0b90*/  FMUL R3, R4, -R4 ;  /* 0x8000000404037220 */ /* 0x000fc60000400000 */
[----:B------:R-:W-:Y:S01]  /*0ba0*/  FFMA R15, -R2, |R4|, R15 ;  /* 0x40000004020f7223 */ /* 0x000fe2000000010f */
[----:B------:R-:W-:-:S03]  /*0bb0*/  FMUL R14, R3, 1.4426950216293334961 ;  /* 0x3fb8aa3b030e7820 */ /* 0x000fc60000400000 */
[----:B------:R-:W-:Y:S01]  /*0bc0*/  FFMA R2, R13, R15, R2 ;  /* 0x0000000f0d027223 */ /* 0x000fe20000000002 */
[----:B------:R-:W-:Y:S02]  /*0bd0*/  FMUL R15, R18, -0.5 ;  /* 0xbf000000120f7820 */ /* 0x000fe40000400000 */
[----:B------:R-:W0:Y:S01]  /*0be0*/  FRND.TRUNC R14, R14 ;  /* 0x0000000e000e7307 */ /* 0x000e22000020d000 */
[C---:B------:R-:W-:Y:S01]  /*0bf0*/  FFMA R13, R2.reuse, R21, 0.0070457882247865200043 ;  /* 0x3be6e05b020d7423 */ /* 0x040fe20000000015 */
[----:B------:R-:W-:Y:S01]  /*0c00*/  FMUL R18, R15, R18 ;  /* 0x000000120f127220 */ /* 0x000fe20000400000 */
[----:B------:R-:W-:Y:S02]  /*0c10*/  MOV R15, 0x42fc0000 ;  /* 0x42fc0000000f7802 */ /* 0x000fe40000000f00 */
[----:B------:R-:W-:Y:S01]  /*0c20*/  FFMA R13, R2, R13, -0.015866896137595176697 ;  /* 0xbc81fb4b020d7423 */ /* 0x000fe2000000000d */
[----:B------:R-:W-:-:S03]  /*0c30*/  MOV R21, 0x3bbb989d ;  /* 0x3bbb989d00157802 */ /* 0x000fc60000000f00 */
[----:B------:R-:W-:Y:S02]  /*0c40*/  FFMA R13, R2, R13, 0.036429625004529953003 ;  /* 0x3d15373b020d7423 */ /* 0x000fe4000000000d */
[----:B------:R-:W-:Y:S02]  /*0c50*/  FFMA.SAT R16, R18, R21, 0.5 ;  /* 0x3f00000012107423 */ /* 0x000fe40000002015 */
[----:B------:R-:W-:Y:S01]  /*0c60*/  FFMA R13, R2, R13, -0.066643431782722473145 ;  /* 0xbd887c5a020d7423 */ /* 0x000fe2000000000d */
[----:B0-----:R-:W-:Y:S02]  /*0c70*/  FSETP.GT.AND P0, PT, |R14|, 126, PT ;  /* 0x42fc00000e00780b */ /* 0x001fe40003f04200 */
[----:B------:R-:W-:Y:S01]  /*0c80*/  LOP3.LUT R15, R15, 0x80000000, R14, 0xb8, !PT ;  /* 0x800000000f0f7812 */ /* 0x000fe200078eb80e */
[----:B------:R-:W-:-:S03]  /*0c90*/  FFMA R13, R2, R13, 0.093814529478549957275 ;  /* 0x3dc021d5020d7423 */ /* 0x000fc6000000000d */
[----:B------:R-:W-:Y:S01]  /*0ca0*/  FSEL R14, R15, R14, P0 ;  /* 0x0000000e0f0e7208 */ /* 0x000fe20000000000 */
[----:B------:R-:W-:Y:S01]  /*0cb0*/  FFMA R13, R2, R13, -0.10099056363105773926 ;  /* 0xbdced424020d7423 */ /* 0x000fe2000000000d */
[----:B------:R-:W-:-:S03]  /*0cc0*/  FSETP.GT.AND P0, PT, |R4|, 10.05500030517578125, PT ;  /* 0x4120e1480400780b */ /* 0x000fc60003f04200 */
[--C-:B------:R-:W-:Y:S01]  /*0cd0*/  FFMA R21, R14, -0.69314718246459960938, R3.reuse ;  /* 0xbf3172180e157823 */ /* 0x100fe20000000003 */
[----:B------:R-:W-:Y:S01]  /*0ce0*/  FFMA R15, R2, R13, 0.06809400022029876709 ;  /* 0x3d8b74de020f7423 */ /* 0x000fe2000000000d */
[----:B------:R-:W-:Y:S01]  /*0cf0*/  FFMA.RM R13, R16, R23, 12582913 ;  /* 0x4b400001100d7423 */ /* 0x000fe20000004017 */
[----:B------:R-:W-:Y:S01]  /*0d00*/  FFMA R3, -|R4|, |R4|, -R3 ;  /* 0x4000000404037223 */ /* 0x000fe20000000b03 */
[----:B------:R-:W-:Y:S01]  /*0d10*/  FFMA R21, R14, 1.9046542121259335545e-09, R21 ;  /* 0x3102e3080e157823 */ /* 0x000fe20000000015 */
[C---:B------:R-:W-:Y:S01]  /*0d20*/  FFMA R15, R2.reuse, R15, 0.015377387404441833496 ;  /* 0x3c7bf170020f7423 */ /* 0x040fe2000000000f */
[----:B------:R-:W-:Y:S02]  /*0d30*/  FADD R23, R13, -12583039 ;  /* 0xcb40007f0d177421 */ /* 0x000fe40000000000 */
[----:B------:R-:W-:Y:S01]  /*0d40*/  FMUL R16, R21, 1.4426950216293334961 ;  /* 0x3fb8aa3b15107820 */ /* 0x000fe20000400000 */
[----:B------:R-:W-:Y:S01]  /*0d50*/  FFMA R15, R2, R15, -0.1396210789680480957 ;  /* 0xbe0ef8d4020f7423 */ /* 0x000fe2000000000f */
[----:B------:R-:W-:-:S03]  /*0d60*/  FFMA R23, R18, 1.4426950216293334961, -R23 ;  /* 0x3fb8aa3b12177823 */ /* 0x000fc60000000817 */
[----:B------:R-:W-:Y:S01]  /*0d70*/  FFMA R21, R2, R15, 1.232995152473449707 ;  /* 0x3f9dd2c902157423 */ /* 0x000fe2000000000f */
[----:B------:R-:W0:Y:S01]  /*0d80*/  MUFU.EX2 R16, R16 ;  /* 0x0000001000107308 */ /* 0x000e220000000800 */
[----:B------:R-:W-:Y:S01]  /*0d90*/  FFMA R2, R18, 1.925963033500011079e-08, R23 ;  /* 0x32a5706012027823 */ /* 0x000fe20000000017 */
[----:B------:R-:W-:Y:S01]  /*0da0*/  FADD R18, R14, 12583039 ;  /* 0x4b40007f0e127421 */ /* 0x000fe20000000000 */
[----:B------:R-:W-:-:S04]  /*0db0*/  FMUL R15, R21, R12 ;  /* 0x0000000c150f7220 */ /* 0x000fc80000400000 */
[----:B------:R-:W-:Y:S01]  /*0dc0*/  FMUL R14, R15, -2 ;  /* 0xc00000000f0e7820 */ /* 0x000fe20000400000 */
[----:B------:R-:W1:Y:S01]  /*0dd0*/  MUFU.EX2 R2, R2 ;  /* 0x0000000200027308 */ /* 0x000e620000000800 */
[----:B------:R-:W-:Y:S01]  /*0de0*/  SHF.L.U32 R23, R18, 0x17, RZ ;  /* 0x0000001712177819 */ /* 0x000fe200000006ff */
[----:B------:R-:W-:Y:S02]  /*0df0*/  HFMA2 R18, -RZ, RZ, 2.0625, 4708 ;  /* 0x40206c99ff127431 */ /* 0x000fe400000001ff */
[----:B------:R-:W-:Y:S01]  /*0e00*/  FFMA R14, R14, |R4|, R21 ;  /* 0x400000040e0e7223 */ /* 0x000fe20000000015 */
[----:B------:R-:W-:-:S03]  /*0e10*/  SHF.L.U32 R21, R13, 0x17, RZ ;  /* 0x000000170d157819 */ /* 0x000fc600000006ff */
[----:B------:R-:W-:Y:S01]  /*0e20*/  FADD R14, -R15, R14 ;  /* 0x0000000e0f0e7221 */ /* 0x000fe20000000100 */
[----:B0-----:R-:W-:-:S03]  /*0e30*/  FMUL R16, R23, R16 ;  /* 0x0000001017107220 */ /* 0x001fc60000400000 */
[----:B------:R-:W-:Y:S01]  /*0e40*/  FFMA R14, R12, R14, R15 ;  /* 0x0000000e0c0e7223 */ /* 0x000fe2000000000f */
[----:B------:R-:W-:Y:S01]  /*0e50*/  FFMA R18, R25, -R18, 1 ;  /* 0x3f80000019127423 */ /* 0x000fe20000000812 */
[----:B------:R-:W-:-:S03]  /*0e60*/  FFMA R13, R16, R3, R16 ;  /* 0x00000003100d7223 */ /* 0x000fc60000000010 */
[----:B------:R-:W-:Y:S01]  /*0e70*/  FFMA R18, R18, R25, 0.3989422917366027832 ;  /* 0x3ecc422a12127423 */ /* 0x000fe20000000019 */
[----:B------:R-:W-:Y:S01]  /*0e80*/  FMUL R13, R14, R13 ;  /* 0x0000000d0e0d7220 */ /* 0x000fe20000400000 */
[----:B-1----:R-:W-:-:S04]  /*0e90*/  FMUL R3, R21, R2 ;  /* 0x0000000215037220 */ /* 0x002fc80000400000 */
[----:B------:R-:W-:Y:S01]  /*0ea0*/  FSEL R2, R13, RZ, !P0 ;  /* 0x000000ff0d027208 */ /* 0x000fe20004000000 */
[----:B------:R-:W0:Y:S01]  /*0eb0*/  FCHK P0, R3, 2.5066282749176025391 ;  /* 0x40206c9903007902 */ /* 0x000e220000000000 */
[----:B------:R-:W-:-:S03]  /*0ec0*/  FFMA R15, R3, R18, RZ ;  /* 0x00000012030f7223 */ /* 0x000fc600000000ff */
[----:B------:R-:W-:Y:S01]  /*0ed0*/  @!P1 FADD R2, -R2, 2 ;  /* 0x4000000002029421 */ /* 0x000fe20000000100 */
[----:B------:R-:W-:-:S03]  /*0ee0*/  FFMA R4, R15, -2.5066282749176025391, R3 ;  /* 0xc0206c990f047823 */ /* 0x000fc60000000003 */
[----:B------:R-:W-:Y:S01]  /*0ef0*/  FMUL R2, R2, 0.5 ;  /* 0x3f00000002027820 */ /* 0x000fe20000400000 */
[----:B------:R-:W-:Y:S01]  /*0f00*/  FFMA R15, R18, R4, R15 ;  /* 0x00000004120f7223 */ /* 0x000fe2000000000f */
[----:B0-----:R-:W-:Y:S06]  /*0f10*/  @!P0 BRA `(.L_x_12) ;  /* 0x0000000000108947 */ /* 0x001fec0003800000 */
[----:B------:R-:W-:Y:S02]  /*0f20*/  MOV R4, 0x40206c99 ;  /* 0x40206c9900047802 */ /* 0x000fe40000000f00 */
[----:B------:R-:W-:-:S07]  /*0f30*/  MOV R12, 0xf50 ;  /* 0x00000f50000c7802 */ /* 0x000fce0000000f00 */
[----:B------:R-:W-:Y:S05]  /*0f40*/  CALL.REL.NOINC `($__internal_1_$__cuda_sm3x_div_rn_noftz_f32_slowpath) ;  /* 0x0000000800287944 */ /* 0x000fea0003c00000 */
[----:B------:R-:W-:-:S07]  /*0f50*/  MOV R15, R3 ;  /* 0x00000003000f7202 */ /* 0x000fce0000000f00 */
.L_x_12:
[----:B------:R-:W-:Y:S05]  /*0f60*/  BSYNC.RECONVERGENT B0 ;  /* 0x0000000000007941 */ /* 0x000fea0003800200 */
.L_x_11:
[----:B------:R-:W-:Y:S02]  /*0f70*/  HFMA2 R3, -RZ, RZ, 0.96630859375, -0.0022525787353515625 ;  /* 0x3bbb989dff037431 */ /* 0x000fe400000001ff */
[----:B------:R-:W-:Y:S01]  /*0f80*/  FMUL R10, R19, -R10 ;  /* 0x8000000a130a7220 */ /* 0x000fe20000400000 */
[----:B------:R-:W-:Y:S01]  /*0f90*/  MOV R4, 0x437c0000 ;  /* 0x437c000000047802 */ /* 0x000fe20000000f00 */
[----:B------:R-:W-:Y:S02]  /*0fa0*/  STG.E desc[UR4][R6.64+0x4], R17 ;  /* 0x0000041106007986 */ /* 0x000fe4000c101904 */
[----:B------:R-:W-:-:S04]  /*0fb0*/  FFMA.SAT R3, R10, R3, 0.5 ;  /* 0x3f0000000a037423 */ /* 0x000fc80000002003 */
[----:B------:R-:W-:-:S04]  /*0fc0*/  FFMA.RM R3, R3, R4, 12582913 ;  /* 0x4b40000103037423 */ /* 0x000fc80000004004 */
[----:B------:R-:W-:-:S04]  /*0fd0*/  FADD R13, R3, -12583039 ;  /* 0xcb40007f030d7421 */ /* 0x000fc80000000000 */
[----:B------:R-:W-:-:S04]  /*0fe0*/  FFMA R13, R10, 1.4426950216293334961, -R13 ;  /* 0x3fb8aa3b0a0d7823 */ /* 0x000fc8000000080d */
[----:B------:R-:W-:Y:S01]  /*0ff0*/  FFMA R13, R10, 1.925963033500011079e-08, R13 ;  /* 0x32a570600a0d7823 */ /* 0x000fe2000000000d */
[----:B------:R-:W-:-:S05]  /*1000*/  SHF.L.U32 R10, R3, 0x17, RZ ;  /* 0x00000017030a7819 */ /* 0x000fca00000006ff */
[----:B------:R-:W0:Y:S02]  /*1010*/  MUFU.EX2 R13, R13 ;  /* 0x0000000d000d7308 */ /* 0x000e240000000800 */
[----:B0-----:R-:W-:-:S04]  /*1020*/  FMUL R10, R10, R13 ;  /* 0x0000000d0a0a7220 */ /* 0x001fc80000400000 */
[----:B------:R-:W-:-:S04]  /*1030*/  FMUL R11, R11, R10 ;  /* 0x0000000a0b0b7220 */ /* 0x000fc80000400000 */
[----:B------:R-:W-:-:S04]  /*1040*/  FMUL R11, R2, R11 ;  /* 0x0000000b020b7220 */ /* 0x000fc80000400000 */
[----:B------:R-:W-:-:S05]  /*1050*/  FFMA R11, R0, R17, -R11 ;  /* 0x00000011000b7223 */ /* 0x000fca000000080b */
[----:B------:R0:W-:Y:S04]  /*1060*/  STG.E desc[UR4][R6.64], R11 ;  /* 0x0000000b06007986 */ /* 0x0001e8000c101904 */
[----:B------:R-:W2:Y:S04]  /*1070*/  LDG.E R0, desc[UR4][R8.64+0x4] ;  /* 0x0000040408007981 */ /* 0x000ea8000c1e1900 */
[----:B------:R-:W2:Y:S02]  /*1080*/  LDG.E R3, desc[UR4][R8.64+0xc] ;  /* 0x00000c0408037981 */ /* 0x000ea4000c1e1900 */
[----:B--2---:R-:W-:-:S04]  /*1090*/  FMUL R3, R0, R3 ;  /* 0x0000000300037220 */ /* 0x004fc80000400000 */
[----:B------:R-:W-:-:S04]  /*10a0*/  FMUL R3, R10, R3 ;  /* 0x000000030a037220 */ /* 0x000fc80000400000 */
[----:B------:R-:W-:-:S05]  /*10b0*/  FMUL R13, R2, R3 ;  /* 0x00000003020d7220 */ /* 0x000fca0000400000 */
[----:B------:R1:W-:Y:S04]  /*10c0*/  STG.E desc[UR4][R6.64+0x8], R13 ;  /* 0x0000080d06007986 */ /* 0x0003e8000c101904 */
[----:B------:R-:W2:Y:S04]  /*10d0*/  LDG.E R0, desc[UR4][R8.64] ;  /* 0x0000000408007981 */ /* 0x000ea8000c1e1900 */
[----:B------:R-:W3:Y:S01]  /*10e0*/  LDG.E R3, desc[UR4][R8.64+0x10] ;  /* 0x0000100408037981 */ /* 0x000ee2000c1e1900 */
[----:B------:R-:W-:Y:S01]  /*10f0*/  FADD R18, R5, R5 ;  /* 0x0000000505127221 */ /* 0x000fe20000000000 */
[----:B------:R-:W-:Y:S01]  /*1100*/  BSSY.RECONVERGENT B0, `(.L_x_13) ;  /* 0x0000011000007945 */ /* 0x000fe20003800200 */
[----:B0-----:R-:W-:-:S02]  /*1110*/  FADD R11, -R2, 1 ;  /* 0x3f800000020b7421 */ /* 0x001fc40000000100 */
[----:B------:R-:W0:Y:S02]  /*1120*/  MUFU.RCP R19, R18 ;  /* 0x0000001200137308 */ /* 0x000e240000001000 */
[----:B0-----:R-:W-:-:S04]  /*1130*/  FFMA R4, -R18, R19, 1 ;  /* 0x3f80000012047423 */ /* 0x001fc80000000113 */
[----:B------:R-:W-:Y:S01]  /*1140*/  FFMA R4, R19, R4, R19 ;  /* 0x0000000413047223 */ /* 0x000fe20000000013 */
[----:B--2---:R-:W-:-:S04]  /*1150*/  FMUL R0, R0, R15 ;  /* 0x0000000f00007220 */ /* 0x004fc80000400000 */
[----:B---3--:R-:W-:-:S04]  /*1160*/  FMUL R3, R0, -R3 ;  /* 0x8000000300037220 */ /* 0x008fc80000400000 */
[----:B------:R-:W0:Y:S01]  /*1170*/  FCHK P0, R3, R18 ;  /* 0x0000001203007302 */ /* 0x000e220000000000 */
[----:B------:R-:W-:-:S04]  /*1180*/  FFMA R19, R3, R4, RZ ;  /* 0x0000000403137223 */ /* 0x000fc800000000ff */
[----:B------:R-:W-:-:S04]  /*1190*/  FFMA R0, -R18, R19, R3 ;  /* 0x0000001312007223 */ /* 0x000fc80000000103 */
[----:B------:R-:W-:Y:S01]  /*11a0*/  FFMA R19, R4, R0, R19 ;  /* 0x0000000004137223 */ /* 0x000fe20000000013 */
[----:B------:R-:W-:Y:S01]  /*11b0*/  FADD R0, -R17, 1 ;  /* 0x3f80000011007421 */ /* 0x000fe20000000100 */
[----:B01----:R-:W-:Y:S06]  /*11c0*/  @!P0 BRA `(.L_x_14) ;  /* 0x0000000000108947 */ /* 0x003fec0003800000 */
[----:B------:R-:W-:Y:S02]  /*11d0*/  MOV R4, R18 ;  /* 0x0000001200047202 */ /* 0x000fe40000000f00 */
[----:B------:R-:W-:-:S07]  /*11e0*/  MOV R12, 0x1200 ;  /* 0x00001200000c7802 */ /* 0x000fce0000000f00 */
[----:B------:R-:W-:Y:S05]  /*11f0*/  CALL.REL.NOINC `($__internal_1_$__cuda_sm3x_div_rn_noftz_f32_slowpath) ;  /* 0x00000004007c7944 */ /* 0x000fea0003c00000 */
[----:B------:R-:W-:-:S07]  /*1200*/  MOV R19, R3 ;  /* 0x0000000300137202 */ /* 0x000fce0000000f00 */
.L_x_14:
[----:B------:R-:W-:Y:S05]  /*1210*/  BSYNC.RECONVERGENT B0 ;  /* 0x0000000000007941 */ /* 0x000fea0003800200 */
.L_x_13:
[----:B------:R-:W2:Y:S04]  /*1220*/  LDG.E R3, desc[UR4][R8.64+0x8] ;  /* 0x0000080408037981 */ /* 0x000ea8000c1e1900 */
[----:B------:R-:W2:Y:S02]  /*1230*/  LDG.E R4, desc[UR4][R8.64+0x4] ;  /* 0x0000040408047981 */ /* 0x000ea4000c1e1900 */
[----:B--2---:R-:W-:-:S04]  /*1240*/  FMUL R3, R3, R4 ;  /* 0x0000000403037220 */ /* 0x004fc80000400000 */
[----:B------:R-:W-:-:S04]  /*1250*/  FMUL R3, R10, R3 ;  /* 0x000000030a037220 */ /* 0x000fc80000400000 */
[----:B------:R-:W-:-:S05]  /*1260*/  FFMA R3, R2, -R3, R19 ;  /* 0x8000000302037223 */ /* 0x000fca0000000013 */
[----:B------:R0:W-:Y:S04]  /*1270*/  STG.E desc[UR4][R6.64+0xc], R3 ;  /* 0x00000c0306007986 */ /* 0x0001e8000c101904 */
[----:B------:R-:W2:Y:S04]  /*1280*/  LDG.E R19, desc[UR4][R8.64] ;  /* 0x0000000408137981 */ /* 0x000ea8000c1e1900 */
[----:B------:R-:W3:Y:S01]  /*1290*/  LDG.E R13, desc[UR4][R8.64+0x4] ;  /* 0x00000404080d7981 */ /* 0x000ee2000c1e1900 */
[----:B------:R-:W-:-:S05]  /*12a0*/  FADD R17, R17, -1 ;  /* 0xbf80000011117421 */ /* 0x000fca0000000000 */
[----:B------:R-:W-:Y:S01]  /*12b0*/  STG.E desc[UR4][R6.64+0x14], R17 ;  /* 0x0000141106007986 */ /* 0x000fe2000c101904 */
[----:B--2---:R-:W-:Y:S01]  /*12c0*/  FMUL R2, R0, R19 ;  /* 0x0000001300027220 */ /* 0x004fe20000400000 */
[----:B---3--:R-:W-:-:S04]  /*12d0*/  FMUL R0, R10, R13 ;  /* 0x0000000d0a007220 */ /* 0x008fc80000400000 */
[----:B------:R-:W-:-:S05]  /*12e0*/  FFMA R13, R11, R0, -R2 ;  /* 0x000000000b0d7223 */ /* 0x000fca0000000802 */
[----:B------:R1:W-:Y:S04]  /*12f0*/  STG.E desc[UR4][R6.64+0x10], R13 ;  /* 0x0000100d06007986 */ /* 0x0003e8000c101904 */
[----:B------:R-:W2:Y:S04]  /*1300*/  LDG.E R0, desc[UR4][R8.64+0x4] ;  /* 0x0000040408007981 */ /* 0x000ea8000c1e1900 */
[----:B------:R-:W2:Y:S02]  /*1310*/  LDG.E R19, desc[UR4][R8.64+0xc] ;  /* 0x00000c0408137981 */ /* 0x000ea4000c1e1900 */
[----:B--2---:R-:W-:-:S04]  /*1320*/  FMUL R19, R0, -R19 ;  /* 0x8000001300137220 */ /* 0x004fc80000400000 */
[----:B------:R-:W-:-:S04]  /*1330*/  FMUL R0, R10, R19 ;  /* 0x000000130a007220 */ /* 0x000fc80000400000 */
[----:B0-----:R-:W-:-:S05]  /*1340*/  FMUL R3, R11, R0 ;  /* 0x000000000b037220 */ /* 0x001fca0000400000 */
[----:B------:R0:W-:Y:S04]  /*1350*/  STG.E desc[UR4][R6.64+0x18], R3 ;  /* 0x0000180306007986 */ /* 0x0001e8000c101904 */
[----:B------:R-:W2:Y:S04]  /*1360*/  LDG.E R0, desc[UR4][R8.64] ;  /* 0x0000000408007981 */ /* 0x000ea8000c1e1900 */
[----:B------:R-:W3:Y:S01]  /*1370*/  LDG.E R19, desc[UR4][R8.64+0x10] ;  /* 0x0000100408137981 */ /* 0x000ee2000c1e1900 */
[----:B------:R-:W4:Y:S01]  /*1380*/  MUFU.RCP R21, R18 ;  /* 0x0000001200157308 */ /* 0x000f220000001000 */
[----:B------:R-:W-:Y:S01]  /*1390*/  BSSY.RECONVERGENT B0, `(.L_x_15) ;  /* 0x000000f000007945 */ /* 0x000fe20003800200 */
[----:B----4-:R-:W-:Y:S01]  /*13a0*/  FFMA R2, -R18, R21, 1 ;  /* 0x3f80000012027423 */ /* 0x010fe20000000115 */
[----:B--2---:R-:W-:-:S04]  /*13b0*/  FMUL R0, R0, R15 ;  /* 0x0000000f00007220 */ /* 0x004fc80000400000 */
[----:B---3--:R-:W-:Y:S01]  /*13c0*/  FMUL R19, R0, R19 ;  /* 0x0000001300137220 */ /* 0x008fe20000400000 */
[----:B------:R-:W-:-:S03]  /*13d0*/  FFMA R0, R21, R2, R21 ;  /* 0x0000000215007223 */ /* 0x000fc60000000015 */
[----:B------:R-:W2:Y:S01]  /*13e0*/  FCHK P0, R19, R18 ;  /* 0x0000001213007302 */ /* 0x000ea20000000000 */
[----:B-1----:R-:W-:-:S04]  /*13f0*/  FFMA R13, R0, R19, RZ ;  /* 0x00000013000d7223 */ /* 0x002fc800000000ff */
[----:B------:R-:W-:-:S04]  /*1400*/  FFMA R2, -R18, R13, R19 ;  /* 0x0000000d12027223 */ /* 0x000fc80000000113 */
[----:B------:R-:W-:Y:S01]  /*1410*/  FFMA R0, R0, R2, R13 ;  /* 0x0000000200007223 */ /* 0x000fe2000000000d */
[----:B0-2---:R-:W-:Y:S06]  /*1420*/  @!P0 BRA `(.L_x_16) ;  /* 0x0000000000148947 */ /* 0x005fec0003800000 */
[----:B------:R-:W-:Y:S02]  /*1430*/  MOV R3, R19 ;  /* 0x0000001300037202 */ /* 0x000fe40000000f00 */
[----:B------:R-:W-:Y:S02]  /*1440*/  MOV R4, R18 ;  /* 0x0000001200047202 */ /* 0x000fe40000000f00 */
[----:B------:R-:W-:-:S07]  /*1450*/  MOV R12, 0x1470 ;  /* 0x00001470000c7802 */ /* 0x000fce0000000f00 */
[----:B------:R-:W-:Y:S05]  /*1460*/  CALL.REL.NOINC `($__internal_1_$__cuda_sm3x_div_rn_noftz_f32_slowpath) ;  /* 0x0000000000e07944 */ /* 0x000fea0003c00000 */
[----:B------:R-:W-:-:S07]  /*1470*/  MOV R0, R3 ;  /* 0x0000000300007202 */ /* 0x000fce0000000f00 */
.L_x_16:
[----:B------:R-:W-:Y:S05]  /*1480*/  BSYNC.RECONVERGENT B0 ;  /* 0x0000000000007941 */ /* 0x000fea0003800200 */
.L_x_15:
[----:B------:R-:W2:Y:S04]  /*1490*/  LDG.E R2, desc[UR4][R8.64+0x8] ;  /* 0x0000080408027981 */ /* 0x000ea8000c1e1900 */
[----:B------:R-:W2:Y:S02]  /*14a0*/  LDG.E R3, desc[UR4][R8.64+0x4] ;  /* 0x0000040408037981 */ /* 0x000ea4000c1e1900 */
[----:B--2---:R-:W-:-:S04]  /*14b0*/  FMUL R3, R2, R3 ;  /* 0x0000000302037220 */ /* 0x004fc80000400000 */
[----:B------:R-:W-:-:S04]  /*14c0*/  FMUL R3, R10, R3 ;  /* 0x000000030a037220 */ /* 0x000fc80000400000 */
[----:B------:R-:W-:-:S05]  /*14d0*/  FFMA R3, R11, R3, -R0 ;  /* 0x000000030b037223 */ /* 0x000fca0000000800 */
[----:B------:R0:W-:Y:S04]  /*14e0*/  STG.E desc[UR4][R6.64+0x1c], R3 ;  /* 0x00001c0306007986 */ /* 0x0001e8000c101904 */
[----:B------:R-:W2:Y:S04]  /*14f0*/  LDG.E R0, desc[UR4][R8.64] ;  /* 0x0000000408007981 */ /* 0x000ea8000c1e1900 */
[----:B------:R-:W2:Y:S01]  /*1500*/  LDG.E R11, desc[UR4][R8.64+0x10] ;  /* 0x00001004080b7981 */ /* 0x000ea2000c1e1900 */
[----:B------:R-:W-:Y:S01]  /*1510*/  BSSY.RECONVERGENT B0, `(.L_x_17) ;  /* 0x000000f000007945 */ /* 0x000fe20003800200 */
[----:B--2---:R-:W-:-:S04]  /*1520*/  FMUL R0, R0, R11 ;  /* 0x0000000b00007220 */ /* 0x004fc80000400000 */
[----:B------:R-:W-:-:S04]  /*1530*/  FMUL R4, R0, R5 ;  /* 0x0000000500047220 */ /* 0x000fc80000400000 */
[----:B------:R-:W1:Y:S08]  /*1540*/  MUFU.RCP R0, R4 ;  /* 0x0000000400007308 */ /* 0x000e700000001000 */
[----:B------:R-:W2:Y:S01]  /*1550*/  FCHK P0, R15, R4 ;  /* 0x000000040f007302 */ /* 0x000ea20000000000 */
[----:B-1----:R-:W-:-:S04]  /*1560*/  FFMA R11, -R4, R0, 1 ;  /* 0x3f800000040b7423 */ /* 0x002fc80000000100 */
[----:B------:R-:W-:-:S04]  /*1570*/  FFMA R0, R0, R11, R0 ;  /* 0x0000000b00007223 */ /* 0x000fc80000000000 */
[----:B------:R-:W-:-:S04]  /*1580*/  FFMA R2, R0, R15, RZ ;  /* 0x0000000f00027223 */ /* 0x000fc800000000ff */
[----:B------:R-:W-:-:S04]  /*1590*/  FFMA R11, -R4, R2, R15 ;  /* 0x00000002040b7223 */ /* 0x000fc8000000010f */
[----:B------:R-:W-:Y:S01]  /*15a0*/  FFMA R11, R0, R11, R2 ;  /* 0x0000000b000b7223 */ /* 0x000fe20000000002 */
[----:B0-2---:R-:W-:Y:S06]  /*15b0*/  @!P0 BRA `(.L_x_18) ;  /* 0x0000000000108947 */ /* 0x005fec0003800000 */
[----:B------:R-:W-:Y:S02]  /*15c0*/  MOV R3, R15 ;  /* 0x0000000f00037202 */ /* 0x000fe40000000f00 */
[----:B------:R-:W-:-:S07]  /*15d0*/  MOV R12, 0x15f0 ;  /* 0x000015f0000c7802 */ /* 0x000fce0000000f00 */
[----:B------:R-:W-:Y:S05]  /*15e0*/  CALL.REL.NOINC `($__internal_1_$__cuda_sm3x_div_rn_noftz_f32_slowpath) ;  /* 0x0000000000807944 */ /* 0x000fea0003c00000 */
[----:B------:R-:W-:-:S07]  /*15f0*/  MOV R11, R3 ;  /* 0x00000003000b7202 */ /* 0x000fce0000000f00 */
.L_x_18:
[----:B------:R-:W-:Y:S05]  /*1600*/  BSYNC.RECONVERGENT B0 ;  /* 0x0000000000007941 */ /* 0x000fea0003800200 */
.L_x_17:
[----:B------:R-:W-:Y:S04]  /*1610*/  STG.E desc[UR4][R6.64+0x20], R11 ;  /* 0x0000200b06007986 */ /* 0x000fe8000c101904 */
[----:B------:R-:W2:Y:S02]  /*1620*/  LDG.E R8, desc[UR4][R8.64] ;  /* 0x0000000408087981 */ /* 0x000ea4000c1e1900 */
[----:B--2---:R-:W-:-:S04]  /*1630*/  FMUL R0, R8, R15 ;  /* 0x0000000f08007220 */ /* 0x004fc80000400000 */
[----:B------:R-:W-:-:S05]  /*1640*/  FMUL R5, R0, R5 ;  /* 0x0000000500057220 */ /* 0x000fca0000400000 */
[----:B------:R-:W-:Y:S01]  /*1650*/  STG.E desc[UR4][R6.64+0x24], R5 ;  /* 0x0000240506007986 */ /* 0x000fe2000c101904 */
[----:B------:R-:W-:Y:S05]  /*1660*/  EXIT ;  /* 0x000000000000794d */ /* 0x000fea0003800000 */
        .weak           $__internal_0_$__cuda_sm20_sqrt_rn_f32_slowpath
        .type           $__internal_0_$__cuda_sm20_sqrt_rn_f32_slowpath,@function
        .size           $__internal_0_$__cuda_sm20_sqrt_rn_f32_slowpath,($__internal_1_$__cuda_sm3x_div_rn_noftz_f32_slowpath - $__internal_0_$__cuda_sm20_sqrt_rn_f32_slowpath)
$__internal_0_$__cuda_sm20_sqrt_rn_f32_slowpath:
[----:B------:R-:W-:-:S13]  /*1670*/  LOP3.LUT P0, RZ, R19, 0x7fffffff, RZ, 0xc0, !PT ;  /* 0x7fffffff13ff7812 */ /* 0x000fda000780c0ff */
[----:B------:R-:W-:Y:S01]  /*1680*/  @!P0 MOV R2, R19 ;  /* 0x0000001300028202 */ /* 0x000fe20000000f00 */
[----:B------:R-:W-:Y:S06]  /*1690*/  @!P0 BRA `(.L_x_19) ;  /* 0x0000000000448947 */ /* 0x000fec0003800000 */
[----:B------:R-:W-:Y:S02]  /*16a0*/  FSETP.GEU.FTZ.AND P0, PT, R19, RZ, PT ;  /* 0x000000ff1300720b */ /* 0x000fe40003f1e000 */
[----:B------:R-:W-:-:S11]  /*16b0*/  MOV R0, R19 ;  /* 0x0000001300007202 */ /* 0x000fd60000000f00 */
[----:B------:R-:W-:Y:S01]  /*16c0*/  @!P0 MOV R2, 0x7fffffff ;  /* 0x7fffffff00028802 */ /* 0x000fe20000000f00 */
[----:B------:R-:W-:Y:S06]  /*16d0*/  @!P0 BRA `(.L_x_19) ;  /* 0x0000000000348947 */ /* 0x000fec0003800000 */
[----:B------:R-:W-:-:S13]  /*16e0*/  FSETP.GTU.FTZ.AND P0, PT, |R0|, +INF , PT ;  /* 0x7f8000000000780b */ /* 0x000fda0003f1c200 */
[----:B------:R-:W-:Y:S01]  /*16f0*/  @P0 FADD.FTZ R2, R0, 1 ;  /* 0x3f80000000020421 */ /* 0x000fe20000010000 */
[----:B------:R-:W-:Y:S06]  /*1700*/  @P0 BRA `(.L_x_19) ;  /* 0x0000000000280947 */ /* 0x000fec0003800000 */
[----:B------:R-:W-:-:S13]  /*1710*/  FSETP.NEU.FTZ.AND P0, PT, |R0|, +INF , PT ;  /* 0x7f8000000000780b */ /* 0x000fda0003f1d200 */
[----:B------:R-:W-:-:S04]  /*1720*/  @P0 FFMA R3, R0, 1.84467440737095516160e+19, RZ ;  /* 0x5f80000000030823 */ /* 0x000fc800000000ff */
[----:B------:R-:W0:Y:S02]  /*1730*/  @P0 MUFU.RSQ R2, R3 ;  /* 0x0000000300020308 */ /* 0x000e240000001400 */
[----:B0-----:R-:W-:Y:S01]  /*1740*/  @P0 FMUL.FTZ R4, R3, R2 ;  /* 0x0000000203040220 */ /* 0x001fe20000410000 */
[----:B------:R-:W-:Y:S01]  /*1750*/  @P0 FMUL.FTZ R10, R2, 0.5 ;  /* 0x3f000000020a0820 */ /* 0x000fe20000410000 */
[----:B------:R-:W-:Y:S02]  /*1760*/  @!P0 MOV R2, R0 ;  /* 0x0000000000028202 */ /* 0x000fe40000000f00 */
[----:B------:R-:W-:-:S04]  /*1770*/  @P0 FADD.FTZ R5, -R4, -RZ ;  /* 0x800000ff04050221 */ /* 0x000fc80000010100 */
[----:B------:R-:W-:-:S04]  /*1780*/  @P0 FFMA R5, R4, R5, R3 ;  /* 0x0000000504050223 */ /* 0x000fc80000000003 */
[----:B------:R-:W-:-:S04]  /*1790*/  @P0 FFMA R5, R5, R10, R4 ;  /* 0x0000000a05050223 */ /* 0x000fc80000000004 */
[----:B------:R-:W-:-:S07]  /*17a0*/  @P0 FMUL.FTZ R2, R5, 2.3283064365386962891e-10 ;  /* 0x2f80000005020820 */ /* 0x000fce0000410000 */
.L_x_19:
[----:B------:R-:W-:Y:S01]  /*17b0*/  HFMA2 R3, -RZ, RZ, 0, 0 ;  /* 0x00000000ff037431 */ /* 0x000fe200000001ff */
[----:B------:R-:W-:Y:S02]  /*17c0*/  MOV R5, R2 ;  /* 0x0000000200057202 */ /* 0x000fe40000000f00 */
[----:B------:R-:W-:-:S04]  /*17d0*/  MOV R2, R11 ;  /* 0x0000000b00027202 */ /* 0x000fc80000000f00 */
[----:B------:R-:W-:Y:S05]  /*17e0*/  RET.REL.NODEC R2 `(_Z6pricerPfS_) ;  /* 0xffffffe802047950 */ /* 0x000fea0003c3ffff */
        .weak           $__internal_1_$__cuda_sm3x_div_rn_noftz_f32_slowpath
        .type           $__internal_1_$__cuda_sm3x_div_rn_noftz_f32_slowpath,@function
        .size           $__internal_1_$__cuda_sm3x_div_rn_noftz_f32_slowpath,(.L_x_33 - $__internal_1_$__cuda_sm3x_div_rn_noftz_f32_slowpath)
$__internal_1_$__cuda_sm3x_div_rn_noftz_f32_slowpath:
[----:B------:R-:W-:Y:S01]  /*17f0*/  SHF.R.U32.HI R13, RZ, 0x17, R4 ;  /* 0x00000017ff0d7819 */ /* 0x000fe20000011604 */
[----:B------:R-:W-:Y:S01]  /*1800*/  BSSY.RECONVERGENT B1, `(.L_x_20) ;  /* 0x0000064000017945 */ /* 0x000fe20003800200 */
[----:B------:R-:W-:Y:S02]  /*1810*/  SHF.R.U32.HI R16, RZ, 0x17, R3 ;  /* 0x00000017ff107819 */ /* 0x000fe40000011603 */
[----:B------:R-:W-:Y:S02]  /*1820*/  LOP3.LUT R13, R13, 0xff, RZ, 0xc0, !PT ;  /* 0x000000ff0d0d7812 */ /* 0x000fe400078ec0ff */
[----:B------:R-:W-:Y:S02]  /*1830*/  LOP3.LUT R16, R16, 0xff, RZ, 0xc0, !PT ;  /* 0x000000ff10107812 */ /* 0x000fe400078ec0ff */
[----:B------:R-:W-:Y:S02]  /*1840*/  IADD3 R20, PT, PT, R13, -0x1, RZ ;  /* 0xffffffff0d147810 */ /* 0x000fe40007ffe0ff */
[----:B------:R-:W-:-:S02]  /*1850*/  IADD3 R14, PT, PT, R16, -0x1, RZ ;  /* 0xffffffff100e7810 */ /* 0x000fc40007ffe0ff */
[----:B------:R-:W-:-:S04]  /*1860*/  ISETP.GT.U32.AND P0, PT, R20, 0xfd, PT ;  /* 0x000000fd1400780c */ /* 0x000fc80003f04070 */
[----:B------:R-:W-:-:S13]  /*1870*/  ISETP.GT.U32.OR P0, PT, R14, 0xfd, P0 ;  /* 0x000000fd0e00780c */ /* 0x000fda0000704470 */
[----:B------:R-:W-:Y:S01]  /*1880*/  @!P0 MOV R14, RZ ;  /* 0x000000ff000e8202 */ /* 0x000fe20000000f00 */
[----:B------:R-:W-:Y:S06]  /*1890*/  @!P0 BRA `(.L_x_21) ;  /* 0x0000000000648947 */ /* 0x000fec0003800000 */
[----:B------:R-:W-:Y:S02]  /*18a0*/  FSETP.GTU.FTZ.AND P0, PT, |R3|, +INF , PT ;  /* 0x7f8000000300780b */ /* 0x000fe40003f1c200 */
[----:B------:R-:W-:-:S04]  /*18b0*/  FSETP.GTU.FTZ.AND P1, PT, |R4|, +INF , PT ;  /* 0x7f8000000400780b */ /* 0x000fc80003f3c200 */
[----:B------:R-:W-:-:S13]  /*18c0*/  PLOP3.LUT P0, PT, P0, P1, PT, 0xf8, 0x8f ;  /* 0x00000000008f781c */ /* 0x000fda0000703f70 */
[----:B------:R-:W-:Y:S05]  /*18d0*/  @P0 BRA `(.L_x_22) ;  /* 0x0000000400540947 */ /* 0x000fea0003800000 */
[----:B------:R-:W-:-:S13]  /*18e0*/  LOP3.LUT P0, RZ, R4, 0x7fffffff, R3, 0xc8, !PT ;  /* 0x7fffffff04ff7812 */ /* 0x000fda000780c803 */
[----:B------:R-:W-:Y:S05]  /*18f0*/  @!P0 BRA `(.L_x_23) ;  /* 0x0000000400448947 */ /* 0x000fea0003800000 */
[C---:B------:R-:W-:Y:S02]  /*1900*/  FSETP.NEU.FTZ.AND P2, PT, |R3|.reuse, +INF , PT ;  /* 0x7f8000000300780b */ /* 0x040fe40003f5d200 */
[----:B------:R-:W-:Y:S02]  /*1910*/  FSETP.NEU.FTZ.AND P1, PT, |R4|, +INF , PT ;  /* 0x7f8000000400780b */ /* 0x000fe40003f3d200 */
[----:B------:R-:W-:-:S11]  /*1920*/  FSETP.NEU.FTZ.AND P0, PT, |R3|, +INF , PT ;  /* 0x7f8000000300780b */ /* 0x000fd60003f1d200 */
[----:B------:R-:W-:Y:S05]  /*1930*/  @!P1 BRA !P2, `(.L_x_23) ;  /* 0x0000000400349947 */ /* 0x000fea0005000000 */
[----:B------:R-:W-:-:S04]  /*1940*/  LOP3.LUT P2, RZ, R3, 0x7fffffff, RZ, 0xc0, !PT ;  /* 0x7fffffff03ff7812 */ /* 0x000fc8000784c0ff */
[----:B------:R-:W-:-:S13]  /*1950*/  PLOP3.LUT P1, PT, P1, P2, PT, 0x2f, 0xf2 ;  /* 0x0000000000f2781c */ /* 0x000fda0000f24577 */
[----:B------:R-:W-:Y:S05]  /*1960*/  @P1 BRA `(.L_x_24) ;  /* 0x0000000400201947 */ /* 0x000fea0003800000 */
[----:B------:R-:W-:-:S04]  /*1970*/  LOP3.LUT P1, RZ, R4, 0x7fffffff, RZ, 0xc0, !PT ;  /* 0x7fffffff04ff7812 */ /* 0x000fc8000782c0ff */
[----:B------:R-:W-:-:S13]  /*1980*/  PLOP3.LUT P0, PT, P0, P1, PT, 0x2f, 0xf2 ;  /* 0x0000000000f2781c */ /* 0x000fda0000702577 */
[----:B------:R-:W-:Y:S05]  /*1990*/  @P0 BRA `(.L_x_25) ;  /* 0x0000000400080947 */ /* 0x000fea0003800000 */
[----:B------:R-:W-:-:S04]  /*19a0*/  IADD3 R14, PT, PT, R16, -0x1, RZ ;  /* 0xffffffff100e7810 */ /* 0x000fc80007ffe0ff */
[----:B------:R-:W-:Y:S02]  /*19b0*/  ISETP.GE.AND P0, PT, R14, RZ, PT ;  /* 0x000000ff0e00720c */ /* 0x000fe40003f06270 */
[----:B------:R-:W-:-:S04]  /*19c0*/  IADD3 R14, PT, PT, R13, -0x1, RZ ;  /* 0xffffffff0d0e7810 */ /* 0x000fc80007ffe0ff */
[----:B------:R-:W-:-:S07]  /*19d0*/  ISETP.GE.AND P1, PT, R14, RZ, PT ;  /* 0x000000ff0e00720c */ /* 0x000fce0003f26270 */
[----:B------:R-:W-:Y:S01]  /*19e0*/  @P0 MOV R14, RZ ;  /* 0x000000ff000e0202 */ /* 0x000fe20000000f00 */
[----:B------:R-:W-:Y:S01]  /*19f0*/  @!P0 FFMA R3, R3, 1.84467440737095516160e+19, RZ ;  /* 0x5f80000003038823 */ /* 0x000fe200000000ff */
[----:B------:R-:W-:-:S04]  /*1a00*/  @!P0 MOV R14, 0xffffffc0 ;  /* 0xffffffc0000e8802 */ /* 0x000fc80000000f00 */
[----:B------:R-:W-:Y:S01]  /*1a10*/  @!P1 FFMA R4, R4, 1.84467440737095516160e+19, RZ ;  /* 0x5f80000004049823 */ /* 0x000fe200000000ff */
[----:B------:R-:W-:-:S07]  /*1a20*/  @!P1 IADD3 R14, PT, PT, R14, 0x40, RZ ;  /* 0x000000400e0e9810 */ /* 0x000fce0007ffe0ff */
.L_x_21:
[----:B------:R-:W-:Y:S01]  /*1a30*/  LEA R21, R13, 0xc0800000, 0x17 ;  /* 0xc08000000d157811 */ /* 0x000fe200078eb8ff */
[----:B------:R-:W-:Y:S01]  /*1a40*/  BSSY.RECONVERGENT B2, `(.L_x_26) ;  /* 0x0000036000027945 */ /* 0x000fe20003800200 */
[----:B------:R-:W-:Y:S02]  /*1a50*/  IADD3 R16, PT, PT, R16, -0x7f, RZ ;  /* 0xffffff8110107810 */ /* 0x000fe40007ffe0ff */
[----:B------:R-:W-:-:S03]  /*1a60*/  IADD3 R22, PT, PT, -R21, R4, RZ ;  /* 0x0000000415167210 */ /* 0x000fc60007ffe1ff */
[----:B------:R-:W-:Y:S01]  /*1a70*/  IMAD R3, R16, -0x800000, R3 ;  /* 0xff80000010037824 */ /* 0x000fe200078e0203 */
[----:B------:R-:W0:Y:S01]  /*1a80*/  MUFU.RCP R21, R22 ;  /* 0x0000001600157308 */ /* 0x000e220000001000 */
[----:B------:R-:W-:-:S04]  /*1a90*/  FADD.FTZ R20, -R22, -RZ ;  /* 0x800000ff16147221 */ /* 0x000fc80000010100 */
[----:B0-----:R-:W-:-:S04]  /*1aa0*/  FFMA R4, R21, R20, 1 ;  /* 0x3f80000015047423 */ /* 0x001fc80000000014 */
[----:B------:R-:W-:-:S04]  /*1ab0*/  FFMA R4, R21, R4, R21 ;  /* 0x0000000415047223 */ /* 0x000fc80000000015 */
[----:B------:R-:W-:-:S04]  /*1ac0*/  FFMA R21, R3, R4, RZ ;  /* 0x0000000403157223 */ /* 0x000fc800000000ff */
[----:B------:R-:W-:-:S04]  /*1ad0*/  FFMA R23, R20, R21, R3 ;  /* 0x0000001514177223 */ /* 0x000fc80000000003 */
[----:B------:R-:W-:Y:S01]  /*1ae0*/  FFMA R21, R4, R23, R21 ;  /* 0x0000001704157223 */ /* 0x000fe20000000015 */
[----:B------:R-:W-:-:S03]  /*1af0*/  IADD3 R23, PT, PT, R16, 0x7f, -R13 ;  /* 0x0000007f10177810 */ /* 0x000fc60007ffe80d */
[----:B------:R-:W-:Y:S01]  /*1b00*/  FFMA R20, R20, R21, R3 ;  /* 0x0000001514147223 */ /* 0x000fe20000000003 */
[----:B------:R-:W-:-:S03]  /*1b10*/  IADD3 R14, PT, PT, R23, R14, RZ ;  /* 0x0000000e170e7210 */ /* 0x000fc60007ffe0ff */
[----:B------:R-:W-:-:S05]  /*1b20*/  FFMA R3, R4, R20, R21 ;  /* 0x0000001404037223 */ /* 0x000fca0000000015 */
[----:B------:R-:W-:-:S04]  /*1b30*/  SHF.R.U32.HI R13, RZ, 0x17, R3 ;  /* 0x00000017ff0d7819 */ /* 0x000fc80000011603 */
[----:B------:R-:W-:-:S04]  /*1b40*/  LOP3.LUT R13, R13, 0xff, RZ, 0xc0, !PT ;  /* 0x000000ff0d0d7812 */ /* 0x000fc800078ec0ff */
[----:B------:R-:W-:-:S04]  /*1b50*/  IADD3 R13, PT, PT, R13, R14, RZ ;  /* 0x0000000e0d0d7210 */ /* 0x000fc80007ffe0ff */
[----:B------:R-:W-:-:S04]  /*1b60*/  IADD3 R16, PT, PT, R13, -0x1, RZ ;  /* 0xffffffff0d107810 */ /* 0x000fc80007ffe0ff */
[----:B------:R-:W-:-:S13]  /*1b70*/  ISETP.GE.U32.AND P0, PT, R16, 0xfe, PT ;  /* 0x000000fe1000780c */ /* 0x000fda0003f06070 */
[----:B------:R-:W-:Y:S05]  /*1b80*/  @!P0 BRA `(.L_x_27) ;  /* 0x0000000000808947 */ /* 0x000fea0003800000 */
[----:B------:R-:W-:-:S13]  /*1b90*/  ISETP.GT.AND P0, PT, R13, 0xfe, PT ;  /* 0x000000fe0d00780c */ /* 0x000fda0003f04270 */
[----:B------:R-:W-:Y:S05]  /*1ba0*/  @P0 BRA `(.L_x_28) ;  /* 0x00000000006c0947 */ /* 0x000fea0003800000 */
[----:B------:R-:W-:-:S13]  /*1bb0*/  ISETP.GE.AND P0, PT, R13, 0x1, PT ;  /* 0x000000010d00780c */ /* 0x000fda0003f06270 */
[----:B------:R-:W-:Y:S05]  /*1bc0*/  @P0 BRA `(.L_x_29) ;  /* 0x0000000000740947 */ /* 0x000fea0003800000 */
[----:B------:R-:W-:Y:S02]  /*1bd0*/  ISETP.GE.AND P0, PT, R13, -0x18, PT ;  /* 0xffffffe80d00780c */ /* 0x000fe40003f06270 */
[----:B------:R-:W-:-:S11]  /*1be0*/  LOP3.LUT R3, R3, 0x80000000, RZ, 0xc0, !PT ;  /* 0x8000000003037812 */ /* 0x000fd600078ec0ff */
[----:B------:R-:W-:Y:S05]  /*1bf0*/  @!P0 BRA `(.L_x_29) ;  /* 0x0000000000688947 */ /* 0x000fea0003800000 */
[CCC-:B------:R-:W-:Y:S01]  /*1c00*/  FFMA.RZ R16, R4.reuse, R20.reuse, R21.reuse ;  /* 0x0000001404107223 */ /* 0x1c0fe2000000c015 */
[C---:B------:R-:W-:Y:S01]  /*1c10*/  IADD3 R23, PT, PT, R13.reuse, 0x20, RZ ;  /* 0x000000200d177810 */ /* 0x040fe20007ffe0ff */
[CCC-:B------:R-:W-:Y:S01]  /*1c20*/  FFMA.RP R14, R4.reuse, R20.reuse, R21.reuse ;  /* 0x00000014040e7223 */ /* 0x1c0fe20000008015 */
[----:B------:R-:W-:Y:S01]  /*1c30*/  FFMA.RM R21, R4, R20, R21 ;  /* 0x0000001404157223 */ /* 0x000fe20000004015 */
[C---:B------:R-:W-:Y:S02]  /*1c40*/  ISETP.NE.AND P2, PT, R13.reuse, RZ, PT ;  /* 0x000000ff0d00720c */ /* 0x040fe40003f45270 */
[----:B------:R-:W-:Y:S02]  /*1c50*/  LOP3.LUT R16, R16, 0x7fffff, RZ, 0xc0, !PT ;  /* 0x007fffff10107812 */ /* 0x000fe400078ec0ff */
[----:B------:R-:W-:Y:S02]  /*1c60*/  ISETP.NE.AND P1, PT, R13, RZ, PT ;  /* 0x000000ff0d00720c */ /* 0x000fe40003f25270 */
[----:B------:R-:W-:-:S02]  /*1c70*/  LOP3.LUT R16, R16, 0x800000, RZ, 0xfc, !PT ;  /* 0x0080000010107812 */ /* 0x000fc400078efcff */
[----:B------:R-:W-:Y:S02]  /*1c80*/  IADD3 R13, PT, PT, -R13, RZ, RZ ;  /* 0x000000ff0d0d7210 */ /* 0x000fe40007ffe1ff */
[----:B------:R-:W-:Y:S02]  /*1c90*/  SHF.L.U32 R23, R16, R23, RZ ;  /* 0x0000001710177219 */ /* 0x000fe400000006ff */
[----:B------:R-:W-:Y:S02]  /*1ca0*/  FSETP.NEU.FTZ.AND P0, PT, R14, R21, PT ;  /* 0x000000150e00720b */ /* 0x000fe40003f1d000 */
[----:B------:R-:W-:Y:S02]  /*1cb0*/  SEL R13, R13, RZ, P2 ;  /* 0x000000ff0d0d7207 */ /* 0x000fe40001000000 */
[----:B------:R-:W-:Y:S02]  /*1cc0*/  ISETP.NE.AND P1, PT, R23, RZ, P1 ;  /* 0x000000ff1700720c */ /* 0x000fe40000f25270 */
[----:B------:R-:W-:-:S02]  /*1cd0*/  SHF.R.U32.HI R13, RZ, R13, R16 ;  /* 0x0000000dff0d7219 */ /* 0x000fc40000011610 */
[----:B------:R-:W-:Y:S02]  /*1ce0*/  PLOP3.LUT P0, PT, P0, P1, PT, 0xf8, 0x8f ;  /* 0x00000000008f781c */ /* 0x000fe40000703f70 */
[----:B------:R-:W-:Y:S02]  /*1cf0*/  SHF.R.U32.HI R21, RZ, 0x1, R13 ;  /* 0x00000001ff157819 */ /* 0x000fe4000001160d */
[----:B------:R-:W-:-:S04]  /*1d00*/  SEL R4, RZ, 0x1, !P0 ;  /* 0x00000001ff047807 */ /* 0x000fc80004000000 */
[----:B------:R-:W-:-:S04]  /*1d10*/  LOP3.LUT R4, R4, 0x1, R21, 0xf8, !PT ;  /* 0x0000000104047812 */ /* 0x000fc800078ef815 */
[----:B------:R-:W-:-:S04]  /*1d20*/  LOP3.LUT R4, R4, R13, RZ, 0xc0, !PT ;  /* 0x0000000d04047212 */ /* 0x000fc800078ec0ff */
[----:B------:R-:W-:-:S04]  /*1d30*/  IADD3 R4, PT, PT, R21, R4, RZ ;  /* 0x0000000415047210 */ /* 0x000fc80007ffe0ff */
[----:B------:R-:W-:Y:S01]  /*1d40*/  LOP3.LUT R3, R4, R3, RZ, 0xfc, !PT ;  /* 0x0000000304037212 */ /* 0x000fe200078efcff */
[----:B------:R-:W-:Y:S06]  /*1d50*/  BRA `(.L_x_29) ;  /* 0x0000000000107947 */ /* 0x000fec0003800000 */
.L_x_28:
[----:B------:R-:W-:-:S04]  /*1d60*/  LOP3.LUT R3, R3, 0x80000000, RZ, 0xc0, !PT ;  /* 0x8000000003037812 */ /* 0x000fc800078ec0ff */
[----:B------:R-:W-:Y:S01]  /*1d70*/  LOP3.LUT R3, R3, 0x7f800000, RZ, 0xfc, !PT ;  /* 0x7f80000003037812 */ /* 0x000fe200078efcff */
[----:B------:R-:W-:Y:S06]  /*1d80*/  BRA `(.L_x_29) ;  /* 0x0000000000047947 */ /* 0x000fec0003800000 */
.L_x_27:
[----:B------:R-:W-:-:S07]  /*1d90*/  LEA R3, R14, R3, 0x17 ;  /* 0x000000030e037211 */ /* 0x000fce00078eb8ff */
.L_x_29:
[----:B------:R-:W-:Y:S05]  /*1da0*/  BSYNC.RECONVERGENT B2 ;  /* 0x0000000000027941 */ /* 0x000fea0003800200 */
.L_x_26:
[----:B------:R-:W-:Y:S05]  /*1db0*/  BRA `(.L_x_30) ;  /* 0x0000000000207947 */ /* 0x000fea0003800000 */
.L_x_25:
[----:B------:R-:W-:-:S04]  /*1dc0*/  LOP3.LUT R3, R4, 0x80000000, R3, 0x48, !PT ;  /* 0x8000000004037812 */ /* 0x000fc800078e4803 */
[----:B------:R-:W-:Y:S01]  /*1dd0*/  LOP3.LUT R3, R3, 0x7f800000, RZ, 0xfc, !PT ;  /* 0x7f80000003037812 */ /* 0x000fe200078efcff */
[----:B------:R-:W-:Y:S06]  /*1de0*/  BRA `(.L_x_30) ;  /* 0x0000000000147947 */ /* 0x000fec0003800000 */
.L_x_24:
[----:B------:R-:W-:Y:S01]  /*1df0*/  LOP3.LUT R3, R4, 0x80000000, R3, 0x48, !PT ;  /* 0x8000000004037812 */ /* 0x000fe200078e4803 */
[----:B------:R-:W-:Y:S06]  /*1e00*/  BRA `(.L_x_30) ;  /* 0x00000000000c7947 */ /* 0x000fec0003800000 */
.L_x_23:
[----:B------:R-:W0:Y:S01]  /*1e10*/  MUFU.RSQ R3, -QNAN ;  /* 0xffc0000000037908 */ /* 0x000e220000001400 */
[----:B------:R-:W-:Y:S05]  /*1e20*/  BRA `(.L_x_30) ;  /* 0x0000000000047947 */ /* 0x000fea0003800000 */
.L_x_22:
[----:B------:R-:W-:-:S07]  /*1e30*/  FADD.FTZ R3, R3, R4 ;  /* 0x0000000403037221 */ /* 0x000fce0000010000 */
.L_x_30:
[----:B------:R-:W-:Y:S05]  /*1e40*/  BSYNC.RECONVERGENT B1 ;  /* 0x0000000000017941 */ /* 0x000fea0003800200 */
.L_x_20:
[----:B------:R-:W-:-:S04]  /*1e50*/  HFMA2 R13, -RZ, RZ, 0, 0 ;  /* 0x00000000ff0d7431 */ /* 0x000fc800000001ff */
[----:B0-----:R-:W-:Y:S05]  /*1e60*/  RET.REL.NODEC R12 `(_Z6pricerPfS_) ;  /* 0xffffffe00c647950 */ /* 0x001fea0003c3ffff */
.L_x_31:
[----:B------:R-:W-:-:S00]  /*1e70*/  BRA `(.L_x_31) ;  /* 0xfffffffc00fc7947 */ /* 0x000fc0000383ffff */
[----:B------:R-:W-:-:S00]  /*1e80*/  NOP ;  /* 0x0000000000007918 */ /* 0x000fc00000000000 */
[----:B------:R-:W-:-:S00]  /*1e90*/  NOP ;  /* 0x0000000000007918 */ /* 0x000fc00000000000 */
[----:B------:R-:W-:-:S00]  /*1ea0*/  NOP ;  /* 0x0000000000007918 */ /* 0x000fc00000000000 */
[----:B------:R-:W-:-:S00]  /*1eb0*/  NOP ;  /* 0x0000000000007918 */ /* 0x000fc00000000000 */
[----:B------:R-:W-:-:S00]  /*1ec0*/  NOP ;  /* 0x0000000000007918 */ /* 0x000fc00000000000 */
[----:B------:R-:W-:-:S00]  /*1ed0*/  NOP ;  /* 0x0000000000007918 */ /* 0x000fc00000000000 */
[----:B------:R-:W-:-:S00]  /*1ee0*/  NOP ;  /* 0x0000000000007918 */ /* 0x000fc00000000000 */
[----:B------:R-:W-:-:S00]  /*1ef0*/  NOP ;  /* 0x0000000000007918 */ /* 0x000fc00000000000 */
.L_x_33:


//--------------------- .nv.shared.reserved.0     --------------------------
	.section	.nv.shared.reserved.0,"aw",@nobits
	.weak		__nv_reservedSMEM_offset_0_alias
	.size		__nv_reservedSMEM_offset_0_alias, 0, 64
	.other		__nv_reservedSMEM_offset_0_alias,@"STO_CUDA_RESERVED_SHARED STV_DEFAULT"
__nv_reservedSMEM_offset_0_alias:
	.zero		0
	.zero		64


//--------------------- .nv.constant0._Z6pricerPfS_ --------------------------
	.section	.nv.constant0._Z6pricerPfS_,"a",@progbits
	.sectionflags	@""
	.align	4
.nv.constant0._Z6pricerPfS_:
	.zero		912


//--------------------- SYMBOLS --------------------------

	.type		.nv.reservedSmem.offset0,@object
	.size		.nv.reservedSmem.offset0,0x4
